//
// Generated by NVIDIA NVVM Compiler
//
// Compiler Build ID: CL-36424714
// Cuda compilation tools, release 13.0, V13.0.88
// Based on NVVM 20.0.0
//

.version 9.0
.target sm_100
.address_size 64

	// .globl	_Z21N_Body_Simulation_GPUPKdS0_S0_S0_S0_S0_PdS1_S1_S1_S1_S1_S0_idd
.func  (.param .b64 func_retval0) __internal_accurate_pow
(
	.param .b64 __internal_accurate_pow_param_0
)
;
.extern .shared .align 16 .b8 data[];

.visible .entry _Z21N_Body_Simulation_GPUPKdS0_S0_S0_S0_S0_PdS1_S1_S1_S1_S1_S0_idd(
	.param .u64 .ptr .align 1 _Z21N_Body_Simulation_GPUPKdS0_S0_S0_S0_S0_PdS1_S1_S1_S1_S1_S0_idd_param_0,
	.param .u64 .ptr .align 1 _Z21N_Body_Simulation_GPUPKdS0_S0_S0_S0_S0_PdS1_S1_S1_S1_S1_S0_idd_param_1,
	.param .u64 .ptr .align 1 _Z21N_Body_Simulation_GPUPKdS0_S0_S0_S0_S0_PdS1_S1_S1_S1_S1_S0_idd_param_2,
	.param .u64 .ptr .align 1 _Z21N_Body_Simulation_GPUPKdS0_S0_S0_S0_S0_PdS1_S1_S1_S1_S1_S0_idd_param_3,
	.param .u64 .ptr .align 1 _Z21N_Body_Simulation_GPUPKdS0_S0_S0_S0_S0_PdS1_S1_S1_S1_S1_S0_idd_param_4,
	.param .u64 .ptr .align 1 _Z21N_Body_Simulation_GPUPKdS0_S0_S0_S0_S0_PdS1_S1_S1_S1_S1_S0_idd_param_5,
	.param .u64 .ptr .align 1 _Z21N_Body_Simulation_GPUPKdS0_S0_S0_S0_S0_PdS1_S1_S1_S1_S1_S0_idd_param_6,
	.param .u64 .ptr .align 1 _Z21N_Body_Simulation_GPUPKdS0_S0_S0_S0_S0_PdS1_S1_S1_S1_S1_S0_idd_param_7,
	.param .u64 .ptr .align 1 _Z21N_Body_Simulation_GPUPKdS0_S0_S0_S0_S0_PdS1_S1_S1_S1_S1_S0_idd_param_8,
	.param .u64 .ptr .align 1 _Z21N_Body_Simulation_GPUPKdS0_S0_S0_S0_S0_PdS1_S1_S1_S1_S1_S0_idd_param_9,
	.param .u64 .ptr .align 1 _Z21N_Body_Simulation_GPUPKdS0_S0_S0_S0_S0_PdS1_S1_S1_S1_S1_S0_idd_param_10,
	.param .u64 .ptr .align 1 _Z21N_Body_Simulation_GPUPKdS0_S0_S0_S0_S0_PdS1_S1_S1_S1_S1_S0_idd_param_11,
	.param .u64 .ptr .align 1 _Z21N_Body_Simulation_GPUPKdS0_S0_S0_S0_S0_PdS1_S1_S1_S1_S1_S0_idd_param_12,
	.param .u32 _Z21N_Body_Simulation_GPUPKdS0_S0_S0_S0_S0_PdS1_S1_S1_S1_S1_S0_idd_param_13,
	.param .f64 _Z21N_Body_Simulation_GPUPKdS0_S0_S0_S0_S0_PdS1_S1_S1_S1_S1_S0_idd_param_14,
	.param .f64 _Z21N_Body_Simulation_GPUPKdS0_S0_S0_S0_S0_PdS1_S1_S1_S1_S1_S0_idd_param_15
)
{
	.reg .pred 	%p<662>;
	.reg .b32 	%r<1226>;
	.reg .b64 	%rd<47>;
	.reg .b64 	%fd<2280>;

	ld.param.u64 	%rd11, [_Z21N_Body_Simulation_GPUPKdS0_S0_S0_S0_S0_PdS1_S1_S1_S1_S1_S0_idd_param_0];
	ld.param.u64 	%rd12, [_Z21N_Body_Simulation_GPUPKdS0_S0_S0_S0_S0_PdS1_S1_S1_S1_S1_S0_idd_param_1];
	ld.param.u64 	%rd13, [_Z21N_Body_Simulation_GPUPKdS0_S0_S0_S0_S0_PdS1_S1_S1_S1_S1_S0_idd_param_2];
	ld.param.u64 	%rd14, [_Z21N_Body_Simulation_GPUPKdS0_S0_S0_S0_S0_PdS1_S1_S1_S1_S1_S0_idd_param_3];
	ld.param.u64 	%rd15, [_Z21N_Body_Simulation_GPUPKdS0_S0_S0_S0_S0_PdS1_S1_S1_S1_S1_S0_idd_param_4];
	ld.param.u64 	%rd16, [_Z21N_Body_Simulation_GPUPKdS0_S0_S0_S0_S0_PdS1_S1_S1_S1_S1_S0_idd_param_5];
	ld.param.u64 	%rd5, [_Z21N_Body_Simulation_GPUPKdS0_S0_S0_S0_S0_PdS1_S1_S1_S1_S1_S0_idd_param_6];
	ld.param.u64 	%rd6, [_Z21N_Body_Simulation_GPUPKdS0_S0_S0_S0_S0_PdS1_S1_S1_S1_S1_S0_idd_param_7];
	ld.param.u64 	%rd8, [_Z21N_Body_Simulation_GPUPKdS0_S0_S0_S0_S0_PdS1_S1_S1_S1_S1_S0_idd_param_9];
	ld.param.u64 	%rd9, [_Z21N_Body_Simulation_GPUPKdS0_S0_S0_S0_S0_PdS1_S1_S1_S1_S1_S0_idd_param_10];
	ld.param.u64 	%rd10, [_Z21N_Body_Simulation_GPUPKdS0_S0_S0_S0_S0_PdS1_S1_S1_S1_S1_S0_idd_param_11];
	ld.param.u64 	%rd17, [_Z21N_Body_Simulation_GPUPKdS0_S0_S0_S0_S0_PdS1_S1_S1_S1_S1_S0_idd_param_12];
	ld.param.f64 	%fd876, [_Z21N_Body_Simulation_GPUPKdS0_S0_S0_S0_S0_PdS1_S1_S1_S1_S1_S0_idd_param_14];
	ld.param.f64 	%fd877, [_Z21N_Body_Simulation_GPUPKdS0_S0_S0_S0_S0_PdS1_S1_S1_S1_S1_S0_idd_param_15];
	cvta.to.global.u64 	%rd1, %rd17;
	cvta.to.global.u64 	%rd2, %rd13;
	cvta.to.global.u64 	%rd3, %rd12;
	cvta.to.global.u64 	%rd4, %rd11;
	cvta.to.global.u64 	%rd18, %rd16;
	cvta.to.global.u64 	%rd19, %rd15;
	cvta.to.global.u64 	%rd20, %rd14;
	mov.u32 	%r1, %ntid.x;
	shl.b32 	%r163, %r1, 3;
	mov.u32 	%r164, data;
	add.s32 	%r2, %r164, %r163;
	shl.b32 	%r3, %r1, 4;
	mov.u32 	%r4, %ctaid.x;
	mov.u32 	%r5, %tid.x;
	mad.lo.s32 	%r6, %r4, %r1, %r5;
	mul.wide.s32 	%rd21, %r6, 8;
	add.s64 	%rd22, %rd20, %rd21;
	ld.global.f64 	%fd1, [%rd22];
	add.s64 	%rd23, %rd19, %rd21;
	ld.global.f64 	%fd2, [%rd23];
	add.s64 	%rd24, %rd18, %rd21;
	ld.global.f64 	%fd3, [%rd24];
	add.s64 	%rd25, %rd4, %rd21;
	ld.global.f64 	%fd4, [%rd25];
	add.s64 	%rd26, %rd3, %rd21;
	ld.global.f64 	%fd5, [%rd26];
	add.s64 	%rd27, %rd2, %rd21;
	ld.global.f64 	%fd6, [%rd27];
	mov.u32 	%r7, %nctaid.x;
	shl.b32 	%r165, %r5, 3;
	add.s32 	%r8, %r164, %r165;
	add.s32 	%r9, %r2, %r165;
	add.s32 	%r10, %r1, -1;
	mov.f64 	%fd879, 0d4008000000000000;
	{
	.reg .b32 %temp; 
	mov.b64 	{%temp, %r11}, %fd879;
	}
	and.b32  	%r12, %r11, 2146435072;
	setp.eq.s32 	%p2, %r12, 1073741824;
	setp.lt.s32 	%p3, %r11, 0;
	selp.b32 	%r13, 0, 2146435072, %p3;
	and.b32  	%r166, %r11, 2147483647;
	setp.ne.s32 	%p4, %r166, 1071644672;
	and.pred  	%p1, %p2, %p4;
	or.b32  	%r14, %r13, -2147483648;
	and.b32  	%r15, %r1, 63;
	and.b32  	%r16, %r1, 1984;
	mov.f64 	%fd2266, 0d0000000000000000;
	mov.b32 	%r1219, 0;
	mov.f64 	%fd2265, %fd2266;
	mov.f64 	%fd2264, %fd2266;
$L__BB0_1:
	setp.lt.u32 	%p5, %r1, 64;
	add.s32 	%r168, %r1219, %r4;
	add.s32 	%r169, %r7, -1;
	and.b32  	%r170, %r168, %r169;
	mad.lo.s32 	%r171, %r170, %r1, %r5;
	mul.wide.s32 	%rd28, %r171, 8;
	add.s64 	%rd29, %rd4, %rd28;
	ld.global.f64 	%fd881, [%rd29];
	st.shared.f64 	[%r8], %fd881;
	add.s64 	%rd30, %rd3, %rd28;
	ld.global.f64 	%fd882, [%rd30];
	st.shared.f64 	[%r9], %fd882;
	add.s64 	%rd31, %rd2, %rd28;
	ld.global.f64 	%fd883, [%rd31];
	add.s32 	%r172, %r8, %r3;
	st.shared.f64 	[%r172], %fd883;
	add.s64 	%rd32, %rd1, %rd28;
	ld.global.f64 	%fd884, [%rd32];
	add.s32 	%r173, %r9, %r3;
	st.shared.f64 	[%r173], %fd884;
	bar.sync 	0;
	mov.b32 	%r1224, 0;
	@%p5 bra 	$L__BB0_326;
	and.b32  	%r175, %r1, -64;
	neg.s32 	%r1221, %r175;
	add.s32 	%r1222, %r5, 31;
	mov.b32 	%r1220, 31;
$L__BB0_3:
	.pragma "nounroll";
	add.s32 	%r176, %r1220, -31;
	or.b32  	%r177, %r176, %r1219;
	setp.eq.s32 	%p6, %r177, 0;
	@%p6 bra 	$L__BB0_10;
	add.s32 	%r178, %r1222, -31;
	and.b32  	%r179, %r178, %r10;
	shl.b32 	%r180, %r179, 3;
	mov.u32 	%r181, data;
	add.s32 	%r182, %r181, %r180;
	ld.shared.f64 	%fd885, [%r182];
	sub.f64 	%fd13, %fd885, %fd4;
	add.s32 	%r23, %r2, %r180;
	ld.shared.f64 	%fd886, [%r23];
	sub.f64 	%fd14, %fd886, %fd5;
	add.s32 	%r183, %r182, %r3;
	ld.shared.f64 	%fd887, [%r183];
	sub.f64 	%fd15, %fd887, %fd6;
	mul.f64 	%fd888, %fd14, %fd14;
	fma.rn.f64 	%fd889, %fd13, %fd13, %fd888;
	fma.rn.f64 	%fd890, %fd15, %fd15, %fd889;
	add.f64 	%fd16, %fd877, %fd890;
	sqrt.rn.f64 	%fd17, %fd16;
	{
	.reg .b32 %temp; 
	mov.b64 	{%temp, %r24}, %fd17;
	}
	abs.f64 	%fd18, %fd17;
	{ // callseq 0, 0
	.param .b64 param0;
	st.param.f64 	[param0], %fd18;
	.param .b64 retval0;
	call.uni (retval0), 
	__internal_accurate_pow, 
	(
	param0
	);
	ld.param.f64 	%fd891, [retval0];
	} // callseq 0
	setp.lt.s32 	%p10, %r24, 0;
	neg.f64 	%fd893, %fd891;
	selp.f64 	%fd894, %fd893, %fd891, %p2;
	selp.f64 	%fd895, %fd894, %fd891, %p10;
	setp.eq.f64 	%p11, %fd16, 0d0000000000000000;
	selp.b32 	%r184, %r24, 0, %p2;
	or.b32  	%r185, %r184, 2146435072;
	selp.b32 	%r186, %r185, %r184, %p3;
	mov.b32 	%r187, 0;
	mov.b64 	%fd896, {%r187, %r186};
	selp.f64 	%fd2197, %fd896, %fd895, %p11;
	add.f64 	%fd897, %fd17, 0d4008000000000000;
	{
	.reg .b32 %temp; 
	mov.b64 	{%temp, %r188}, %fd897;
	}
	and.b32  	%r189, %r188, 2146435072;
	setp.ne.s32 	%p12, %r189, 2146435072;
	@%p12 bra 	$L__BB0_9;
	setp.ge.f64 	%p13, %fd16, 0d0000000000000000;
	@%p13 bra 	$L__BB0_7;
	mov.f64 	%fd898, 0d4008000000000000;
	add.rn.f64 	%fd2197, %fd17, %fd898;
	bra.uni 	$L__BB0_9;
$L__BB0_7:
	setp.neu.f64 	%p14, %fd18, 0d7FF0000000000000;
	@%p14 bra 	$L__BB0_9;
	selp.b32 	%r190, %r14, %r13, %p1;
	selp.b32 	%r191, %r190, %r13, %p10;
	mov.b32 	%r192, 0;
	mov.b64 	%fd2197, {%r192, %r191};
$L__BB0_9:
	setp.eq.f64 	%p16, %fd17, 0d3FF0000000000000;
	rcp.rn.f64 	%fd899, %fd2197;
	selp.f64 	%fd900, 0d3FF0000000000000, %fd899, %p16;
	add.s32 	%r193, %r23, %r3;
	ld.shared.f64 	%fd901, [%r193];
	mul.f64 	%fd902, %fd13, %fd901;
	fma.rn.f64 	%fd2264, %fd902, %fd900, %fd2264;
	mul.f64 	%fd903, %fd14, %fd901;
	fma.rn.f64 	%fd2265, %fd903, %fd900, %fd2265;
	mul.f64 	%fd904, %fd15, %fd901;
	fma.rn.f64 	%fd2266, %fd904, %fd900, %fd2266;
$L__BB0_10:
	add.s32 	%r194, %r1222, -30;
	and.b32  	%r195, %r194, %r10;
	shl.b32 	%r196, %r195, 3;
	mov.u32 	%r197, data;
	add.s32 	%r198, %r197, %r196;
	ld.shared.f64 	%fd905, [%r198];
	sub.f64 	%fd29, %fd905, %fd4;
	add.s32 	%r25, %r2, %r196;
	ld.shared.f64 	%fd906, [%r25];
	sub.f64 	%fd30, %fd906, %fd5;
	add.s32 	%r199, %r198, %r3;
	ld.shared.f64 	%fd907, [%r199];
	sub.f64 	%fd31, %fd907, %fd6;
	mul.f64 	%fd908, %fd30, %fd30;
	fma.rn.f64 	%fd909, %fd29, %fd29, %fd908;
	fma.rn.f64 	%fd910, %fd31, %fd31, %fd909;
	add.f64 	%fd32, %fd877, %fd910;
	sqrt.rn.f64 	%fd33, %fd32;
	{
	.reg .b32 %temp; 
	mov.b64 	{%temp, %r26}, %fd33;
	}
	abs.f64 	%fd34, %fd33;
	{ // callseq 1, 0
	.param .b64 param0;
	st.param.f64 	[param0], %fd34;
	.param .b64 retval0;
	call.uni (retval0), 
	__internal_accurate_pow, 
	(
	param0
	);
	ld.param.f64 	%fd911, [retval0];
	} // callseq 1
	setp.lt.s32 	%p20, %r26, 0;
	neg.f64 	%fd913, %fd911;
	selp.f64 	%fd914, %fd913, %fd911, %p2;
	selp.f64 	%fd915, %fd914, %fd911, %p20;
	setp.eq.f64 	%p21, %fd32, 0d0000000000000000;
	selp.b32 	%r200, %r26, 0, %p2;
	or.b32  	%r201, %r200, 2146435072;
	selp.b32 	%r202, %r201, %r200, %p3;
	mov.b32 	%r203, 0;
	mov.b64 	%fd916, {%r203, %r202};
	selp.f64 	%fd2201, %fd916, %fd915, %p21;
	add.f64 	%fd917, %fd33, 0d4008000000000000;
	{
	.reg .b32 %temp; 
	mov.b64 	{%temp, %r204}, %fd917;
	}
	and.b32  	%r205, %r204, 2146435072;
	setp.ne.s32 	%p22, %r205, 2146435072;
	@%p22 bra 	$L__BB0_15;
	setp.ltu.f64 	%p23, %fd32, 0d0000000000000000;
	@%p23 bra 	$L__BB0_14;
	setp.neu.f64 	%p24, %fd34, 0d7FF0000000000000;
	@%p24 bra 	$L__BB0_15;
	selp.b32 	%r206, %r14, %r13, %p1;
	selp.b32 	%r207, %r206, %r13, %p20;
	mov.b32 	%r208, 0;
	mov.b64 	%fd2201, {%r208, %r207};
	bra.uni 	$L__BB0_15;
$L__BB0_14:
	mov.f64 	%fd918, 0d4008000000000000;
	add.rn.f64 	%fd2201, %fd33, %fd918;
$L__BB0_15:
	setp.eq.f64 	%p29, %fd33, 0d3FF0000000000000;
	rcp.rn.f64 	%fd919, %fd2201;
	selp.f64 	%fd920, 0d3FF0000000000000, %fd919, %p29;
	add.s32 	%r209, %r25, %r3;
	ld.shared.f64 	%fd921, [%r209];
	mul.f64 	%fd922, %fd29, %fd921;
	fma.rn.f64 	%fd39, %fd922, %fd920, %fd2264;
	mul.f64 	%fd923, %fd30, %fd921;
	fma.rn.f64 	%fd40, %fd923, %fd920, %fd2265;
	mul.f64 	%fd924, %fd31, %fd921;
	fma.rn.f64 	%fd41, %fd924, %fd920, %fd2266;
	add.s32 	%r210, %r1222, -29;
	and.b32  	%r211, %r210, %r10;
	shl.b32 	%r212, %r211, 3;
	mov.u32 	%r213, data;
	add.s32 	%r214, %r213, %r212;
	ld.shared.f64 	%fd925, [%r214];
	sub.f64 	%fd42, %fd925, %fd4;
	add.s32 	%r27, %r2, %r212;
	ld.shared.f64 	%fd926, [%r27];
	sub.f64 	%fd43, %fd926, %fd5;
	add.s32 	%r215, %r214, %r3;
	ld.shared.f64 	%fd927, [%r215];
	sub.f64 	%fd44, %fd927, %fd6;
	mul.f64 	%fd928, %fd43, %fd43;
	fma.rn.f64 	%fd929, %fd42, %fd42, %fd928;
	fma.rn.f64 	%fd930, %fd44, %fd44, %fd929;
	add.f64 	%fd45, %fd877, %fd930;
	sqrt.rn.f64 	%fd46, %fd45;
	{
	.reg .b32 %temp; 
	mov.b64 	{%temp, %r28}, %fd46;
	}
	abs.f64 	%fd47, %fd46;
	{ // callseq 2, 0
	.param .b64 param0;
	st.param.f64 	[param0], %fd47;
	.param .b64 retval0;
	call.uni (retval0), 
	__internal_accurate_pow, 
	(
	param0
	);
	ld.param.f64 	%fd931, [retval0];
	} // callseq 2
	setp.lt.s32 	%p30, %r28, 0;
	neg.f64 	%fd933, %fd931;
	selp.f64 	%fd934, %fd933, %fd931, %p2;
	selp.f64 	%fd935, %fd934, %fd931, %p30;
	setp.eq.f64 	%p31, %fd45, 0d0000000000000000;
	selp.b32 	%r216, %r28, 0, %p2;
	or.b32  	%r217, %r216, 2146435072;
	selp.b32 	%r218, %r217, %r216, %p3;
	mov.b32 	%r219, 0;
	mov.b64 	%fd936, {%r219, %r218};
	selp.f64 	%fd2202, %fd936, %fd935, %p31;
	add.f64 	%fd937, %fd46, 0d4008000000000000;
	{
	.reg .b32 %temp; 
	mov.b64 	{%temp, %r220}, %fd937;
	}
	and.b32  	%r221, %r220, 2146435072;
	setp.ne.s32 	%p32, %r221, 2146435072;
	@%p32 bra 	$L__BB0_20;
	setp.ltu.f64 	%p33, %fd45, 0d0000000000000000;
	@%p33 bra 	$L__BB0_19;
	setp.neu.f64 	%p34, %fd47, 0d7FF0000000000000;
	@%p34 bra 	$L__BB0_20;
	selp.b32 	%r222, %r14, %r13, %p1;
	selp.b32 	%r223, %r222, %r13, %p30;
	mov.b32 	%r224, 0;
	mov.b64 	%fd2202, {%r224, %r223};
	bra.uni 	$L__BB0_20;
$L__BB0_19:
	mov.f64 	%fd938, 0d4008000000000000;
	add.rn.f64 	%fd2202, %fd46, %fd938;
$L__BB0_20:
	setp.eq.f64 	%p39, %fd46, 0d3FF0000000000000;
	rcp.rn.f64 	%fd939, %fd2202;
	selp.f64 	%fd940, 0d3FF0000000000000, %fd939, %p39;
	add.s32 	%r225, %r27, %r3;
	ld.shared.f64 	%fd941, [%r225];
	mul.f64 	%fd942, %fd42, %fd941;
	fma.rn.f64 	%fd52, %fd942, %fd940, %fd39;
	mul.f64 	%fd943, %fd43, %fd941;
	fma.rn.f64 	%fd53, %fd943, %fd940, %fd40;
	mul.f64 	%fd944, %fd44, %fd941;
	fma.rn.f64 	%fd54, %fd944, %fd940, %fd41;
	add.s32 	%r226, %r1222, -28;
	and.b32  	%r227, %r226, %r10;
	shl.b32 	%r228, %r227, 3;
	mov.u32 	%r229, data;
	add.s32 	%r230, %r229, %r228;
	ld.shared.f64 	%fd945, [%r230];
	sub.f64 	%fd55, %fd945, %fd4;
	add.s32 	%r29, %r2, %r228;
	ld.shared.f64 	%fd946, [%r29];
	sub.f64 	%fd56, %fd946, %fd5;
	add.s32 	%r231, %r230, %r3;
	ld.shared.f64 	%fd947, [%r231];
	sub.f64 	%fd57, %fd947, %fd6;
	mul.f64 	%fd948, %fd56, %fd56;
	fma.rn.f64 	%fd949, %fd55, %fd55, %fd948;
	fma.rn.f64 	%fd950, %fd57, %fd57, %fd949;
	add.f64 	%fd58, %fd877, %fd950;
	sqrt.rn.f64 	%fd59, %fd58;
	{
	.reg .b32 %temp; 
	mov.b64 	{%temp, %r30}, %fd59;
	}
	abs.f64 	%fd60, %fd59;
	{ // callseq 3, 0
	.param .b64 param0;
	st.param.f64 	[param0], %fd60;
	.param .b64 retval0;
	call.uni (retval0), 
	__internal_accurate_pow, 
	(
	param0
	);
	ld.param.f64 	%fd951, [retval0];
	} // callseq 3
	setp.lt.s32 	%p40, %r30, 0;
	neg.f64 	%fd953, %fd951;
	selp.f64 	%fd954, %fd953, %fd951, %p2;
	selp.f64 	%fd955, %fd954, %fd951, %p40;
	setp.eq.f64 	%p41, %fd58, 0d0000000000000000;
	selp.b32 	%r232, %r30, 0, %p2;
	or.b32  	%r233, %r232, 2146435072;
	selp.b32 	%r234, %r233, %r232, %p3;
	mov.b32 	%r235, 0;
	mov.b64 	%fd956, {%r235, %r234};
	selp.f64 	%fd2203, %fd956, %fd955, %p41;
	add.f64 	%fd957, %fd59, 0d4008000000000000;
	{
	.reg .b32 %temp; 
	mov.b64 	{%temp, %r236}, %fd957;
	}
	and.b32  	%r237, %r236, 2146435072;
	setp.ne.s32 	%p42, %r237, 2146435072;
	@%p42 bra 	$L__BB0_25;
	setp.ltu.f64 	%p43, %fd58, 0d0000000000000000;
	@%p43 bra 	$L__BB0_24;
	setp.neu.f64 	%p44, %fd60, 0d7FF0000000000000;
	@%p44 bra 	$L__BB0_25;
	selp.b32 	%r238, %r14, %r13, %p1;
	selp.b32 	%r239, %r238, %r13, %p40;
	mov.b32 	%r240, 0;
	mov.b64 	%fd2203, {%r240, %r239};
	bra.uni 	$L__BB0_25;
$L__BB0_24:
	mov.f64 	%fd958, 0d4008000000000000;
	add.rn.f64 	%fd2203, %fd59, %fd958;
$L__BB0_25:
	setp.eq.f64 	%p49, %fd59, 0d3FF0000000000000;
	rcp.rn.f64 	%fd959, %fd2203;
	selp.f64 	%fd960, 0d3FF0000000000000, %fd959, %p49;
	add.s32 	%r241, %r29, %r3;
	ld.shared.f64 	%fd961, [%r241];
	mul.f64 	%fd962, %fd55, %fd961;
	fma.rn.f64 	%fd65, %fd962, %fd960, %fd52;
	mul.f64 	%fd963, %fd56, %fd961;
	fma.rn.f64 	%fd66, %fd963, %fd960, %fd53;
	mul.f64 	%fd964, %fd57, %fd961;
	fma.rn.f64 	%fd67, %fd964, %fd960, %fd54;
	add.s32 	%r242, %r1222, -27;
	and.b32  	%r243, %r242, %r10;
	shl.b32 	%r244, %r243, 3;
	mov.u32 	%r245, data;
	add.s32 	%r246, %r245, %r244;
	ld.shared.f64 	%fd965, [%r246];
	sub.f64 	%fd68, %fd965, %fd4;
	add.s32 	%r31, %r2, %r244;
	ld.shared.f64 	%fd966, [%r31];
	sub.f64 	%fd69, %fd966, %fd5;
	add.s32 	%r247, %r246, %r3;
	ld.shared.f64 	%fd967, [%r247];
	sub.f64 	%fd70, %fd967, %fd6;
	mul.f64 	%fd968, %fd69, %fd69;
	fma.rn.f64 	%fd969, %fd68, %fd68, %fd968;
	fma.rn.f64 	%fd970, %fd70, %fd70, %fd969;
	add.f64 	%fd71, %fd877, %fd970;
	sqrt.rn.f64 	%fd72, %fd71;
	{
	.reg .b32 %temp; 
	mov.b64 	{%temp, %r32}, %fd72;
	}
	abs.f64 	%fd73, %fd72;
	{ // callseq 4, 0
	.param .b64 param0;
	st.param.f64 	[param0], %fd73;
	.param .b64 retval0;
	call.uni (retval0), 
	__internal_accurate_pow, 
	(
	param0
	);
	ld.param.f64 	%fd971, [retval0];
	} // callseq 4
	setp.lt.s32 	%p50, %r32, 0;
	neg.f64 	%fd973, %fd971;
	selp.f64 	%fd974, %fd973, %fd971, %p2;
	selp.f64 	%fd975, %fd974, %fd971, %p50;
	setp.eq.f64 	%p51, %fd71, 0d0000000000000000;
	selp.b32 	%r248, %r32, 0, %p2;
	or.b32  	%r249, %r248, 2146435072;
	selp.b32 	%r250, %r249, %r248, %p3;
	mov.b32 	%r251, 0;
	mov.b64 	%fd976, {%r251, %r250};
	selp.f64 	%fd2204, %fd976, %fd975, %p51;
	add.f64 	%fd977, %fd72, 0d4008000000000000;
	{
	.reg .b32 %temp; 
	mov.b64 	{%temp, %r252}, %fd977;
	}
	and.b32  	%r253, %r252, 2146435072;
	setp.ne.s32 	%p52, %r253, 2146435072;
	@%p52 bra 	$L__BB0_30;
	setp.ltu.f64 	%p53, %fd71, 0d0000000000000000;
	@%p53 bra 	$L__BB0_29;
	setp.neu.f64 	%p54, %fd73, 0d7FF0000000000000;
	@%p54 bra 	$L__BB0_30;
	selp.b32 	%r254, %r14, %r13, %p1;
	selp.b32 	%r255, %r254, %r13, %p50;
	mov.b32 	%r256, 0;
	mov.b64 	%fd2204, {%r256, %r255};
	bra.uni 	$L__BB0_30;
$L__BB0_29:
	mov.f64 	%fd978, 0d4008000000000000;
	add.rn.f64 	%fd2204, %fd72, %fd978;
$L__BB0_30:
	setp.eq.f64 	%p59, %fd72, 0d3FF0000000000000;
	rcp.rn.f64 	%fd979, %fd2204;
	selp.f64 	%fd980, 0d3FF0000000000000, %fd979, %p59;
	add.s32 	%r257, %r31, %r3;
	ld.shared.f64 	%fd981, [%r257];
	mul.f64 	%fd982, %fd68, %fd981;
	fma.rn.f64 	%fd78, %fd982, %fd980, %fd65;
	mul.f64 	%fd983, %fd69, %fd981;
	fma.rn.f64 	%fd79, %fd983, %fd980, %fd66;
	mul.f64 	%fd984, %fd70, %fd981;
	fma.rn.f64 	%fd80, %fd984, %fd980, %fd67;
	add.s32 	%r258, %r1222, -26;
	and.b32  	%r259, %r258, %r10;
	shl.b32 	%r260, %r259, 3;
	mov.u32 	%r261, data;
	add.s32 	%r262, %r261, %r260;
	ld.shared.f64 	%fd985, [%r262];
	sub.f64 	%fd81, %fd985, %fd4;
	add.s32 	%r33, %r2, %r260;
	ld.shared.f64 	%fd986, [%r33];
	sub.f64 	%fd82, %fd986, %fd5;
	add.s32 	%r263, %r262, %r3;
	ld.shared.f64 	%fd987, [%r263];
	sub.f64 	%fd83, %fd987, %fd6;
	mul.f64 	%fd988, %fd82, %fd82;
	fma.rn.f64 	%fd989, %fd81, %fd81, %fd988;
	fma.rn.f64 	%fd990, %fd83, %fd83, %fd989;
	add.f64 	%fd84, %fd877, %fd990;
	sqrt.rn.f64 	%fd85, %fd84;
	{
	.reg .b32 %temp; 
	mov.b64 	{%temp, %r34}, %fd85;
	}
	abs.f64 	%fd86, %fd85;
	{ // callseq 5, 0
	.param .b64 param0;
	st.param.f64 	[param0], %fd86;
	.param .b64 retval0;
	call.uni (retval0), 
	__internal_accurate_pow, 
	(
	param0
	);
	ld.param.f64 	%fd991, [retval0];
	} // callseq 5
	setp.lt.s32 	%p60, %r34, 0;
	neg.f64 	%fd993, %fd991;
	selp.f64 	%fd994, %fd993, %fd991, %p2;
	selp.f64 	%fd995, %fd994, %fd991, %p60;
	setp.eq.f64 	%p61, %fd84, 0d0000000000000000;
	selp.b32 	%r264, %r34, 0, %p2;
	or.b32  	%r265, %r264, 2146435072;
	selp.b32 	%r266, %r265, %r264, %p3;
	mov.b32 	%r267, 0;
	mov.b64 	%fd996, {%r267, %r266};
	selp.f64 	%fd2205, %fd996, %fd995, %p61;
	add.f64 	%fd997, %fd85, 0d4008000000000000;
	{
	.reg .b32 %temp; 
	mov.b64 	{%temp, %r268}, %fd997;
	}
	and.b32  	%r269, %r268, 2146435072;
	setp.ne.s32 	%p62, %r269, 2146435072;
	@%p62 bra 	$L__BB0_35;
	setp.ltu.f64 	%p63, %fd84, 0d0000000000000000;
	@%p63 bra 	$L__BB0_34;
	setp.neu.f64 	%p64, %fd86, 0d7FF0000000000000;
	@%p64 bra 	$L__BB0_35;
	selp.b32 	%r270, %r14, %r13, %p1;
	selp.b32 	%r271, %r270, %r13, %p60;
	mov.b32 	%r272, 0;
	mov.b64 	%fd2205, {%r272, %r271};
	bra.uni 	$L__BB0_35;
$L__BB0_34:
	mov.f64 	%fd998, 0d4008000000000000;
	add.rn.f64 	%fd2205, %fd85, %fd998;
$L__BB0_35:
	setp.eq.f64 	%p69, %fd85, 0d3FF0000000000000;
	rcp.rn.f64 	%fd999, %fd2205;
	selp.f64 	%fd1000, 0d3FF0000000000000, %fd999, %p69;
	add.s32 	%r273, %r33, %r3;
	ld.shared.f64 	%fd1001, [%r273];
	mul.f64 	%fd1002, %fd81, %fd1001;
	fma.rn.f64 	%fd91, %fd1002, %fd1000, %fd78;
	mul.f64 	%fd1003, %fd82, %fd1001;
	fma.rn.f64 	%fd92, %fd1003, %fd1000, %fd79;
	mul.f64 	%fd1004, %fd83, %fd1001;
	fma.rn.f64 	%fd93, %fd1004, %fd1000, %fd80;
	add.s32 	%r274, %r1222, -25;
	and.b32  	%r275, %r274, %r10;
	shl.b32 	%r276, %r275, 3;
	mov.u32 	%r277, data;
	add.s32 	%r278, %r277, %r276;
	ld.shared.f64 	%fd1005, [%r278];
	sub.f64 	%fd94, %fd1005, %fd4;
	add.s32 	%r35, %r2, %r276;
	ld.shared.f64 	%fd1006, [%r35];
	sub.f64 	%fd95, %fd1006, %fd5;
	add.s32 	%r279, %r278, %r3;
	ld.shared.f64 	%fd1007, [%r279];
	sub.f64 	%fd96, %fd1007, %fd6;
	mul.f64 	%fd1008, %fd95, %fd95;
	fma.rn.f64 	%fd1009, %fd94, %fd94, %fd1008;
	fma.rn.f64 	%fd1010, %fd96, %fd96, %fd1009;
	add.f64 	%fd97, %fd877, %fd1010;
	sqrt.rn.f64 	%fd98, %fd97;
	{
	.reg .b32 %temp; 
	mov.b64 	{%temp, %r36}, %fd98;
	}
	abs.f64 	%fd99, %fd98;
	{ // callseq 6, 0
	.param .b64 param0;
	st.param.f64 	[param0], %fd99;
	.param .b64 retval0;
	call.uni (retval0), 
	__internal_accurate_pow, 
	(
	param0
	);
	ld.param.f64 	%fd1011, [retval0];
	} // callseq 6
	setp.lt.s32 	%p70, %r36, 0;
	neg.f64 	%fd1013, %fd1011;
	selp.f64 	%fd1014, %fd1013, %fd1011, %p2;
	selp.f64 	%fd1015, %fd1014, %fd1011, %p70;
	setp.eq.f64 	%p71, %fd97, 0d0000000000000000;
	selp.b32 	%r280, %r36, 0, %p2;
	or.b32  	%r281, %r280, 2146435072;
	selp.b32 	%r282, %r281, %r280, %p3;
	mov.b32 	%r283, 0;
	mov.b64 	%fd1016, {%r283, %r282};
	selp.f64 	%fd2206, %fd1016, %fd1015, %p71;
	add.f64 	%fd1017, %fd98, 0d4008000000000000;
	{
	.reg .b32 %temp; 
	mov.b64 	{%temp, %r284}, %fd1017;
	}
	and.b32  	%r285, %r284, 2146435072;
	setp.ne.s32 	%p72, %r285, 2146435072;
	@%p72 bra 	$L__BB0_40;
	setp.ltu.f64 	%p73, %fd97, 0d0000000000000000;
	@%p73 bra 	$L__BB0_39;
	setp.neu.f64 	%p74, %fd99, 0d7FF0000000000000;
	@%p74 bra 	$L__BB0_40;
	selp.b32 	%r286, %r14, %r13, %p1;
	selp.b32 	%r287, %r286, %r13, %p70;
	mov.b32 	%r288, 0;
	mov.b64 	%fd2206, {%r288, %r287};
	bra.uni 	$L__BB0_40;
$L__BB0_39:
	mov.f64 	%fd1018, 0d4008000000000000;
	add.rn.f64 	%fd2206, %fd98, %fd1018;
$L__BB0_40:
	setp.eq.f64 	%p79, %fd98, 0d3FF0000000000000;
	rcp.rn.f64 	%fd1019, %fd2206;
	selp.f64 	%fd1020, 0d3FF0000000000000, %fd1019, %p79;
	add.s32 	%r289, %r35, %r3;
	ld.shared.f64 	%fd1021, [%r289];
	mul.f64 	%fd1022, %fd94, %fd1021;
	fma.rn.f64 	%fd104, %fd1022, %fd1020, %fd91;
	mul.f64 	%fd1023, %fd95, %fd1021;
	fma.rn.f64 	%fd105, %fd1023, %fd1020, %fd92;
	mul.f64 	%fd1024, %fd96, %fd1021;
	fma.rn.f64 	%fd106, %fd1024, %fd1020, %fd93;
	add.s32 	%r290, %r1222, -24;
	and.b32  	%r291, %r290, %r10;
	shl.b32 	%r292, %r291, 3;
	mov.u32 	%r293, data;
	add.s32 	%r294, %r293, %r292;
	ld.shared.f64 	%fd1025, [%r294];
	sub.f64 	%fd107, %fd1025, %fd4;
	add.s32 	%r37, %r2, %r292;
	ld.shared.f64 	%fd1026, [%r37];
	sub.f64 	%fd108, %fd1026, %fd5;
	add.s32 	%r295, %r294, %r3;
	ld.shared.f64 	%fd1027, [%r295];
	sub.f64 	%fd109, %fd1027, %fd6;
	mul.f64 	%fd1028, %fd108, %fd108;
	fma.rn.f64 	%fd1029, %fd107, %fd107, %fd1028;
	fma.rn.f64 	%fd1030, %fd109, %fd109, %fd1029;
	add.f64 	%fd110, %fd877, %fd1030;
	sqrt.rn.f64 	%fd111, %fd110;
	{
	.reg .b32 %temp; 
	mov.b64 	{%temp, %r38}, %fd111;
	}
	abs.f64 	%fd112, %fd111;
	{ // callseq 7, 0
	.param .b64 param0;
	st.param.f64 	[param0], %fd112;
	.param .b64 retval0;
	call.uni (retval0), 
	__internal_accurate_pow, 
	(
	param0
	);
	ld.param.f64 	%fd1031, [retval0];
	} // callseq 7
	setp.lt.s32 	%p80, %r38, 0;
	neg.f64 	%fd1033, %fd1031;
	selp.f64 	%fd1034, %fd1033, %fd1031, %p2;
	selp.f64 	%fd1035, %fd1034, %fd1031, %p80;
	setp.eq.f64 	%p81, %fd110, 0d0000000000000000;
	selp.b32 	%r296, %r38, 0, %p2;
	or.b32  	%r297, %r296, 2146435072;
	selp.b32 	%r298, %r297, %r296, %p3;
	mov.b32 	%r299, 0;
	mov.b64 	%fd1036, {%r299, %r298};
	selp.f64 	%fd2207, %fd1036, %fd1035, %p81;
	add.f64 	%fd1037, %fd111, 0d4008000000000000;
	{
	.reg .b32 %temp; 
	mov.b64 	{%temp, %r300}, %fd1037;
	}
	and.b32  	%r301, %r300, 2146435072;
	setp.ne.s32 	%p82, %r301, 2146435072;
	@%p82 bra 	$L__BB0_45;
	setp.ltu.f64 	%p83, %fd110, 0d0000000000000000;
	@%p83 bra 	$L__BB0_44;
	setp.neu.f64 	%p84, %fd112, 0d7FF0000000000000;
	@%p84 bra 	$L__BB0_45;
	selp.b32 	%r302, %r14, %r13, %p1;
	selp.b32 	%r303, %r302, %r13, %p80;
	mov.b32 	%r304, 0;
	mov.b64 	%fd2207, {%r304, %r303};
	bra.uni 	$L__BB0_45;
$L__BB0_44:
	mov.f64 	%fd1038, 0d4008000000000000;
	add.rn.f64 	%fd2207, %fd111, %fd1038;
$L__BB0_45:
	setp.eq.f64 	%p89, %fd111, 0d3FF0000000000000;
	rcp.rn.f64 	%fd1039, %fd2207;
	selp.f64 	%fd1040, 0d3FF0000000000000, %fd1039, %p89;
	add.s32 	%r305, %r37, %r3;
	ld.shared.f64 	%fd1041, [%r305];
	mul.f64 	%fd1042, %fd107, %fd1041;
	fma.rn.f64 	%fd117, %fd1042, %fd1040, %fd104;
	mul.f64 	%fd1043, %fd108, %fd1041;
	fma.rn.f64 	%fd118, %fd1043, %fd1040, %fd105;
	mul.f64 	%fd1044, %fd109, %fd1041;
	fma.rn.f64 	%fd119, %fd1044, %fd1040, %fd106;
	add.s32 	%r306, %r1222, -23;
	and.b32  	%r307, %r306, %r10;
	shl.b32 	%r308, %r307, 3;
	mov.u32 	%r309, data;
	add.s32 	%r310, %r309, %r308;
	ld.shared.f64 	%fd1045, [%r310];
	sub.f64 	%fd120, %fd1045, %fd4;
	add.s32 	%r39, %r2, %r308;
	ld.shared.f64 	%fd1046, [%r39];
	sub.f64 	%fd121, %fd1046, %fd5;
	add.s32 	%r311, %r310, %r3;
	ld.shared.f64 	%fd1047, [%r311];
	sub.f64 	%fd122, %fd1047, %fd6;
	mul.f64 	%fd1048, %fd121, %fd121;
	fma.rn.f64 	%fd1049, %fd120, %fd120, %fd1048;
	fma.rn.f64 	%fd1050, %fd122, %fd122, %fd1049;
	add.f64 	%fd123, %fd877, %fd1050;
	sqrt.rn.f64 	%fd124, %fd123;
	{
	.reg .b32 %temp; 
	mov.b64 	{%temp, %r40}, %fd124;
	}
	abs.f64 	%fd125, %fd124;
	{ // callseq 8, 0
	.param .b64 param0;
	st.param.f64 	[param0], %fd125;
	.param .b64 retval0;
	call.uni (retval0), 
	__internal_accurate_pow, 
	(
	param0
	);
	ld.param.f64 	%fd1051, [retval0];
	} // callseq 8
	setp.lt.s32 	%p90, %r40, 0;
	neg.f64 	%fd1053, %fd1051;
	selp.f64 	%fd1054, %fd1053, %fd1051, %p2;
	selp.f64 	%fd1055, %fd1054, %fd1051, %p90;
	setp.eq.f64 	%p91, %fd123, 0d0000000000000000;
	selp.b32 	%r312, %r40, 0, %p2;
	or.b32  	%r313, %r312, 2146435072;
	selp.b32 	%r314, %r313, %r312, %p3;
	mov.b32 	%r315, 0;
	mov.b64 	%fd1056, {%r315, %r314};
	selp.f64 	%fd2208, %fd1056, %fd1055, %p91;
	add.f64 	%fd1057, %fd124, 0d4008000000000000;
	{
	.reg .b32 %temp; 
	mov.b64 	{%temp, %r316}, %fd1057;
	}
	and.b32  	%r317, %r316, 2146435072;
	setp.ne.s32 	%p92, %r317, 2146435072;
	@%p92 bra 	$L__BB0_50;
	setp.ltu.f64 	%p93, %fd123, 0d0000000000000000;
	@%p93 bra 	$L__BB0_49;
	setp.neu.f64 	%p94, %fd125, 0d7FF0000000000000;
	@%p94 bra 	$L__BB0_50;
	selp.b32 	%r318, %r14, %r13, %p1;
	selp.b32 	%r319, %r318, %r13, %p90;
	mov.b32 	%r320, 0;
	mov.b64 	%fd2208, {%r320, %r319};
	bra.uni 	$L__BB0_50;
$L__BB0_49:
	mov.f64 	%fd1058, 0d4008000000000000;
	add.rn.f64 	%fd2208, %fd124, %fd1058;
$L__BB0_50:
	setp.eq.f64 	%p99, %fd124, 0d3FF0000000000000;
	rcp.rn.f64 	%fd1059, %fd2208;
	selp.f64 	%fd1060, 0d3FF0000000000000, %fd1059, %p99;
	add.s32 	%r321, %r39, %r3;
	ld.shared.f64 	%fd1061, [%r321];
	mul.f64 	%fd1062, %fd120, %fd1061;
	fma.rn.f64 	%fd130, %fd1062, %fd1060, %fd117;
	mul.f64 	%fd1063, %fd121, %fd1061;
	fma.rn.f64 	%fd131, %fd1063, %fd1060, %fd118;
	mul.f64 	%fd1064, %fd122, %fd1061;
	fma.rn.f64 	%fd132, %fd1064, %fd1060, %fd119;
	add.s32 	%r322, %r1222, -22;
	and.b32  	%r323, %r322, %r10;
	shl.b32 	%r324, %r323, 3;
	mov.u32 	%r325, data;
	add.s32 	%r326, %r325, %r324;
	ld.shared.f64 	%fd1065, [%r326];
	sub.f64 	%fd133, %fd1065, %fd4;
	add.s32 	%r41, %r2, %r324;
	ld.shared.f64 	%fd1066, [%r41];
	sub.f64 	%fd134, %fd1066, %fd5;
	add.s32 	%r327, %r326, %r3;
	ld.shared.f64 	%fd1067, [%r327];
	sub.f64 	%fd135, %fd1067, %fd6;
	mul.f64 	%fd1068, %fd134, %fd134;
	fma.rn.f64 	%fd1069, %fd133, %fd133, %fd1068;
	fma.rn.f64 	%fd1070, %fd135, %fd135, %fd1069;
	add.f64 	%fd136, %fd877, %fd1070;
	sqrt.rn.f64 	%fd137, %fd136;
	{
	.reg .b32 %temp; 
	mov.b64 	{%temp, %r42}, %fd137;
	}
	abs.f64 	%fd138, %fd137;
	{ // callseq 9, 0
	.param .b64 param0;
	st.param.f64 	[param0], %fd138;
	.param .b64 retval0;
	call.uni (retval0), 
	__internal_accurate_pow, 
	(
	param0
	);
	ld.param.f64 	%fd1071, [retval0];
	} // callseq 9
	setp.lt.s32 	%p100, %r42, 0;
	neg.f64 	%fd1073, %fd1071;
	selp.f64 	%fd1074, %fd1073, %fd1071, %p2;
	selp.f64 	%fd1075, %fd1074, %fd1071, %p100;
	setp.eq.f64 	%p101, %fd136, 0d0000000000000000;
	selp.b32 	%r328, %r42, 0, %p2;
	or.b32  	%r329, %r328, 2146435072;
	selp.b32 	%r330, %r329, %r328, %p3;
	mov.b32 	%r331, 0;
	mov.b64 	%fd1076, {%r331, %r330};
	selp.f64 	%fd2209, %fd1076, %fd1075, %p101;
	add.f64 	%fd1077, %fd137, 0d4008000000000000;
	{
	.reg .b32 %temp; 
	mov.b64 	{%temp, %r332}, %fd1077;
	}
	and.b32  	%r333, %r332, 2146435072;
	setp.ne.s32 	%p102, %r333, 2146435072;
	@%p102 bra 	$L__BB0_55;
	setp.ltu.f64 	%p103, %fd136, 0d0000000000000000;
	@%p103 bra 	$L__BB0_54;
	setp.neu.f64 	%p104, %fd138, 0d7FF0000000000000;
	@%p104 bra 	$L__BB0_55;
	selp.b32 	%r334, %r14, %r13, %p1;
	selp.b32 	%r335, %r334, %r13, %p100;
	mov.b32 	%r336, 0;
	mov.b64 	%fd2209, {%r336, %r335};
	bra.uni 	$L__BB0_55;
$L__BB0_54:
	mov.f64 	%fd1078, 0d4008000000000000;
	add.rn.f64 	%fd2209, %fd137, %fd1078;
$L__BB0_55:
	setp.eq.f64 	%p109, %fd137, 0d3FF0000000000000;
	rcp.rn.f64 	%fd1079, %fd2209;
	selp.f64 	%fd1080, 0d3FF0000000000000, %fd1079, %p109;
	add.s32 	%r337, %r41, %r3;
	ld.shared.f64 	%fd1081, [%r337];
	mul.f64 	%fd1082, %fd133, %fd1081;
	fma.rn.f64 	%fd143, %fd1082, %fd1080, %fd130;
	mul.f64 	%fd1083, %fd134, %fd1081;
	fma.rn.f64 	%fd144, %fd1083, %fd1080, %fd131;
	mul.f64 	%fd1084, %fd135, %fd1081;
	fma.rn.f64 	%fd145, %fd1084, %fd1080, %fd132;
	add.s32 	%r338, %r1222, -21;
	and.b32  	%r339, %r338, %r10;
	shl.b32 	%r340, %r339, 3;
	mov.u32 	%r341, data;
	add.s32 	%r342, %r341, %r340;
	ld.shared.f64 	%fd1085, [%r342];
	sub.f64 	%fd146, %fd1085, %fd4;
	add.s32 	%r43, %r2, %r340;
	ld.shared.f64 	%fd1086, [%r43];
	sub.f64 	%fd147, %fd1086, %fd5;
	add.s32 	%r343, %r342, %r3;
	ld.shared.f64 	%fd1087, [%r343];
	sub.f64 	%fd148, %fd1087, %fd6;
	mul.f64 	%fd1088, %fd147, %fd147;
	fma.rn.f64 	%fd1089, %fd146, %fd146, %fd1088;
	fma.rn.f64 	%fd1090, %fd148, %fd148, %fd1089;
	add.f64 	%fd149, %fd877, %fd1090;
	sqrt.rn.f64 	%fd150, %fd149;
	{
	.reg .b32 %temp; 
	mov.b64 	{%temp, %r44}, %fd150;
	}
	abs.f64 	%fd151, %fd150;
	{ // callseq 10, 0
	.param .b64 param0;
	st.param.f64 	[param0], %fd151;
	.param .b64 retval0;
	call.uni (retval0), 
	__internal_accurate_pow, 
	(
	param0
	);
	ld.param.f64 	%fd1091, [retval0];
	} // callseq 10
	setp.lt.s32 	%p110, %r44, 0;
	neg.f64 	%fd1093, %fd1091;
	selp.f64 	%fd1094, %fd1093, %fd1091, %p2;
	selp.f64 	%fd1095, %fd1094, %fd1091, %p110;
	setp.eq.f64 	%p111, %fd149, 0d0000000000000000;
	selp.b32 	%r344, %r44, 0, %p2;
	or.b32  	%r345, %r344, 2146435072;
	selp.b32 	%r346, %r345, %r344, %p3;
	mov.b32 	%r347, 0;
	mov.b64 	%fd1096, {%r347, %r346};
	selp.f64 	%fd2210, %fd1096, %fd1095, %p111;
	add.f64 	%fd1097, %fd150, 0d4008000000000000;
	{
	.reg .b32 %temp; 
	mov.b64 	{%temp, %r348}, %fd1097;
	}
	and.b32  	%r349, %r348, 2146435072;
	setp.ne.s32 	%p112, %r349, 2146435072;
	@%p112 bra 	$L__BB0_60;
	setp.ltu.f64 	%p113, %fd149, 0d0000000000000000;
	@%p113 bra 	$L__BB0_59;
	setp.neu.f64 	%p114, %fd151, 0d7FF0000000000000;
	@%p114 bra 	$L__BB0_60;
	selp.b32 	%r350, %r14, %r13, %p1;
	selp.b32 	%r351, %r350, %r13, %p110;
	mov.b32 	%r352, 0;
	mov.b64 	%fd2210, {%r352, %r351};
	bra.uni 	$L__BB0_60;
$L__BB0_59:
	mov.f64 	%fd1098, 0d4008000000000000;
	add.rn.f64 	%fd2210, %fd150, %fd1098;
$L__BB0_60:
	setp.eq.f64 	%p119, %fd150, 0d3FF0000000000000;
	rcp.rn.f64 	%fd1099, %fd2210;
	selp.f64 	%fd1100, 0d3FF0000000000000, %fd1099, %p119;
	add.s32 	%r353, %r43, %r3;
	ld.shared.f64 	%fd1101, [%r353];
	mul.f64 	%fd1102, %fd146, %fd1101;
	fma.rn.f64 	%fd156, %fd1102, %fd1100, %fd143;
	mul.f64 	%fd1103, %fd147, %fd1101;
	fma.rn.f64 	%fd157, %fd1103, %fd1100, %fd144;
	mul.f64 	%fd1104, %fd148, %fd1101;
	fma.rn.f64 	%fd158, %fd1104, %fd1100, %fd145;
	add.s32 	%r354, %r1222, -20;
	and.b32  	%r355, %r354, %r10;
	shl.b32 	%r356, %r355, 3;
	mov.u32 	%r357, data;
	add.s32 	%r358, %r357, %r356;
	ld.shared.f64 	%fd1105, [%r358];
	sub.f64 	%fd159, %fd1105, %fd4;
	add.s32 	%r45, %r2, %r356;
	ld.shared.f64 	%fd1106, [%r45];
	sub.f64 	%fd160, %fd1106, %fd5;
	add.s32 	%r359, %r358, %r3;
	ld.shared.f64 	%fd1107, [%r359];
	sub.f64 	%fd161, %fd1107, %fd6;
	mul.f64 	%fd1108, %fd160, %fd160;
	fma.rn.f64 	%fd1109, %fd159, %fd159, %fd1108;
	fma.rn.f64 	%fd1110, %fd161, %fd161, %fd1109;
	add.f64 	%fd162, %fd877, %fd1110;
	sqrt.rn.f64 	%fd163, %fd162;
	{
	.reg .b32 %temp; 
	mov.b64 	{%temp, %r46}, %fd163;
	}
	abs.f64 	%fd164, %fd163;
	{ // callseq 11, 0
	.param .b64 param0;
	st.param.f64 	[param0], %fd164;
	.param .b64 retval0;
	call.uni (retval0), 
	__internal_accurate_pow, 
	(
	param0
	);
	ld.param.f64 	%fd1111, [retval0];
	} // callseq 11
	setp.lt.s32 	%p120, %r46, 0;
	neg.f64 	%fd1113, %fd1111;
	selp.f64 	%fd1114, %fd1113, %fd1111, %p2;
	selp.f64 	%fd1115, %fd1114, %fd1111, %p120;
	setp.eq.f64 	%p121, %fd162, 0d0000000000000000;
	selp.b32 	%r360, %r46, 0, %p2;
	or.b32  	%r361, %r360, 2146435072;
	selp.b32 	%r362, %r361, %r360, %p3;
	mov.b32 	%r363, 0;
	mov.b64 	%fd1116, {%r363, %r362};
	selp.f64 	%fd2211, %fd1116, %fd1115, %p121;
	add.f64 	%fd1117, %fd163, 0d4008000000000000;
	{
	.reg .b32 %temp; 
	mov.b64 	{%temp, %r364}, %fd1117;
	}
	and.b32  	%r365, %r364, 2146435072;
	setp.ne.s32 	%p122, %r365, 2146435072;
	@%p122 bra 	$L__BB0_65;
	setp.ltu.f64 	%p123, %fd162, 0d0000000000000000;
	@%p123 bra 	$L__BB0_64;
	setp.neu.f64 	%p124, %fd164, 0d7FF0000000000000;
	@%p124 bra 	$L__BB0_65;
	selp.b32 	%r366, %r14, %r13, %p1;
	selp.b32 	%r367, %r366, %r13, %p120;
	mov.b32 	%r368, 0;
	mov.b64 	%fd2211, {%r368, %r367};
	bra.uni 	$L__BB0_65;
$L__BB0_64:
	mov.f64 	%fd1118, 0d4008000000000000;
	add.rn.f64 	%fd2211, %fd163, %fd1118;
$L__BB0_65:
	setp.eq.f64 	%p129, %fd163, 0d3FF0000000000000;
	rcp.rn.f64 	%fd1119, %fd2211;
	selp.f64 	%fd1120, 0d3FF0000000000000, %fd1119, %p129;
	add.s32 	%r369, %r45, %r3;
	ld.shared.f64 	%fd1121, [%r369];
	mul.f64 	%fd1122, %fd159, %fd1121;
	fma.rn.f64 	%fd169, %fd1122, %fd1120, %fd156;
	mul.f64 	%fd1123, %fd160, %fd1121;
	fma.rn.f64 	%fd170, %fd1123, %fd1120, %fd157;
	mul.f64 	%fd1124, %fd161, %fd1121;
	fma.rn.f64 	%fd171, %fd1124, %fd1120, %fd158;
	add.s32 	%r370, %r1222, -19;
	and.b32  	%r371, %r370, %r10;
	shl.b32 	%r372, %r371, 3;
	mov.u32 	%r373, data;
	add.s32 	%r374, %r373, %r372;
	ld.shared.f64 	%fd1125, [%r374];
	sub.f64 	%fd172, %fd1125, %fd4;
	add.s32 	%r47, %r2, %r372;
	ld.shared.f64 	%fd1126, [%r47];
	sub.f64 	%fd173, %fd1126, %fd5;
	add.s32 	%r375, %r374, %r3;
	ld.shared.f64 	%fd1127, [%r375];
	sub.f64 	%fd174, %fd1127, %fd6;
	mul.f64 	%fd1128, %fd173, %fd173;
	fma.rn.f64 	%fd1129, %fd172, %fd172, %fd1128;
	fma.rn.f64 	%fd1130, %fd174, %fd174, %fd1129;
	add.f64 	%fd175, %fd877, %fd1130;
	sqrt.rn.f64 	%fd176, %fd175;
	{
	.reg .b32 %temp; 
	mov.b64 	{%temp, %r48}, %fd176;
	}
	abs.f64 	%fd177, %fd176;
	{ // callseq 12, 0
	.param .b64 param0;
	st.param.f64 	[param0], %fd177;
	.param .b64 retval0;
	call.uni (retval0), 
	__internal_accurate_pow, 
	(
	param0
	);
	ld.param.f64 	%fd1131, [retval0];
	} // callseq 12
	setp.lt.s32 	%p130, %r48, 0;
	neg.f64 	%fd1133, %fd1131;
	selp.f64 	%fd1134, %fd1133, %fd1131, %p2;
	selp.f64 	%fd1135, %fd1134, %fd1131, %p130;
	setp.eq.f64 	%p131, %fd175, 0d0000000000000000;
	selp.b32 	%r376, %r48, 0, %p2;
	or.b32  	%r377, %r376, 2146435072;
	selp.b32 	%r378, %r377, %r376, %p3;
	mov.b32 	%r379, 0;
	mov.b64 	%fd1136, {%r379, %r378};
	selp.f64 	%fd2212, %fd1136, %fd1135, %p131;
	add.f64 	%fd1137, %fd176, 0d4008000000000000;
	{
	.reg .b32 %temp; 
	mov.b64 	{%temp, %r380}, %fd1137;
	}
	and.b32  	%r381, %r380, 2146435072;
	setp.ne.s32 	%p132, %r381, 2146435072;
	@%p132 bra 	$L__BB0_70;
	setp.ltu.f64 	%p133, %fd175, 0d0000000000000000;
	@%p133 bra 	$L__BB0_69;
	setp.neu.f64 	%p134, %fd177, 0d7FF0000000000000;
	@%p134 bra 	$L__BB0_70;
	selp.b32 	%r382, %r14, %r13, %p1;
	selp.b32 	%r383, %r382, %r13, %p130;
	mov.b32 	%r384, 0;
	mov.b64 	%fd2212, {%r384, %r383};
	bra.uni 	$L__BB0_70;
$L__BB0_69:
	mov.f64 	%fd1138, 0d4008000000000000;
	add.rn.f64 	%fd2212, %fd176, %fd1138;
$L__BB0_70:
	setp.eq.f64 	%p139, %fd176, 0d3FF0000000000000;
	rcp.rn.f64 	%fd1139, %fd2212;
	selp.f64 	%fd1140, 0d3FF0000000000000, %fd1139, %p139;
	add.s32 	%r385, %r47, %r3;
	ld.shared.f64 	%fd1141, [%r385];
	mul.f64 	%fd1142, %fd172, %fd1141;
	fma.rn.f64 	%fd182, %fd1142, %fd1140, %fd169;
	mul.f64 	%fd1143, %fd173, %fd1141;
	fma.rn.f64 	%fd183, %fd1143, %fd1140, %fd170;
	mul.f64 	%fd1144, %fd174, %fd1141;
	fma.rn.f64 	%fd184, %fd1144, %fd1140, %fd171;
	add.s32 	%r386, %r1222, -18;
	and.b32  	%r387, %r386, %r10;
	shl.b32 	%r388, %r387, 3;
	mov.u32 	%r389, data;
	add.s32 	%r390, %r389, %r388;
	ld.shared.f64 	%fd1145, [%r390];
	sub.f64 	%fd185, %fd1145, %fd4;
	add.s32 	%r49, %r2, %r388;
	ld.shared.f64 	%fd1146, [%r49];
	sub.f64 	%fd186, %fd1146, %fd5;
	add.s32 	%r391, %r390, %r3;
	ld.shared.f64 	%fd1147, [%r391];
	sub.f64 	%fd187, %fd1147, %fd6;
	mul.f64 	%fd1148, %fd186, %fd186;
	fma.rn.f64 	%fd1149, %fd185, %fd185, %fd1148;
	fma.rn.f64 	%fd1150, %fd187, %fd187, %fd1149;
	add.f64 	%fd188, %fd877, %fd1150;
	sqrt.rn.f64 	%fd189, %fd188;
	{
	.reg .b32 %temp; 
	mov.b64 	{%temp, %r50}, %fd189;
	}
	abs.f64 	%fd190, %fd189;
	{ // callseq 13, 0
	.param .b64 param0;
	st.param.f64 	[param0], %fd190;
	.param .b64 retval0;
	call.uni (retval0), 
	__internal_accurate_pow, 
	(
	param0
	);
	ld.param.f64 	%fd1151, [retval0];
	} // callseq 13
	setp.lt.s32 	%p140, %r50, 0;
	neg.f64 	%fd1153, %fd1151;
	selp.f64 	%fd1154, %fd1153, %fd1151, %p2;
	selp.f64 	%fd1155, %fd1154, %fd1151, %p140;
	setp.eq.f64 	%p141, %fd188, 0d0000000000000000;
	selp.b32 	%r392, %r50, 0, %p2;
	or.b32  	%r393, %r392, 2146435072;
	selp.b32 	%r394, %r393, %r392, %p3;
	mov.b32 	%r395, 0;
	mov.b64 	%fd1156, {%r395, %r394};
	selp.f64 	%fd2213, %fd1156, %fd1155, %p141;
	add.f64 	%fd1157, %fd189, 0d4008000000000000;
	{
	.reg .b32 %temp; 
	mov.b64 	{%temp, %r396}, %fd1157;
	}
	and.b32  	%r397, %r396, 2146435072;
	setp.ne.s32 	%p142, %r397, 2146435072;
	@%p142 bra 	$L__BB0_75;
	setp.ltu.f64 	%p143, %fd188, 0d0000000000000000;
	@%p143 bra 	$L__BB0_74;
	setp.neu.f64 	%p144, %fd190, 0d7FF0000000000000;
	@%p144 bra 	$L__BB0_75;
	selp.b32 	%r398, %r14, %r13, %p1;
	selp.b32 	%r399, %r398, %r13, %p140;
	mov.b32 	%r400, 0;
	mov.b64 	%fd2213, {%r400, %r399};
	bra.uni 	$L__BB0_75;
$L__BB0_74:
	mov.f64 	%fd1158, 0d4008000000000000;
	add.rn.f64 	%fd2213, %fd189, %fd1158;
$L__BB0_75:
	setp.eq.f64 	%p149, %fd189, 0d3FF0000000000000;
	rcp.rn.f64 	%fd1159, %fd2213;
	selp.f64 	%fd1160, 0d3FF0000000000000, %fd1159, %p149;
	add.s32 	%r401, %r49, %r3;
	ld.shared.f64 	%fd1161, [%r401];
	mul.f64 	%fd1162, %fd185, %fd1161;
	fma.rn.f64 	%fd195, %fd1162, %fd1160, %fd182;
	mul.f64 	%fd1163, %fd186, %fd1161;
	fma.rn.f64 	%fd196, %fd1163, %fd1160, %fd183;
	mul.f64 	%fd1164, %fd187, %fd1161;
	fma.rn.f64 	%fd197, %fd1164, %fd1160, %fd184;
	add.s32 	%r402, %r1222, -17;
	and.b32  	%r403, %r402, %r10;
	shl.b32 	%r404, %r403, 3;
	mov.u32 	%r405, data;
	add.s32 	%r406, %r405, %r404;
	ld.shared.f64 	%fd1165, [%r406];
	sub.f64 	%fd198, %fd1165, %fd4;
	add.s32 	%r51, %r2, %r404;
	ld.shared.f64 	%fd1166, [%r51];
	sub.f64 	%fd199, %fd1166, %fd5;
	add.s32 	%r407, %r406, %r3;
	ld.shared.f64 	%fd1167, [%r407];
	sub.f64 	%fd200, %fd1167, %fd6;
	mul.f64 	%fd1168, %fd199, %fd199;
	fma.rn.f64 	%fd1169, %fd198, %fd198, %fd1168;
	fma.rn.f64 	%fd1170, %fd200, %fd200, %fd1169;
	add.f64 	%fd201, %fd877, %fd1170;
	sqrt.rn.f64 	%fd202, %fd201;
	{
	.reg .b32 %temp; 
	mov.b64 	{%temp, %r52}, %fd202;
	}
	abs.f64 	%fd203, %fd202;
	{ // callseq 14, 0
	.param .b64 param0;
	st.param.f64 	[param0], %fd203;
	.param .b64 retval0;
	call.uni (retval0), 
	__internal_accurate_pow, 
	(
	param0
	);
	ld.param.f64 	%fd1171, [retval0];
	} // callseq 14
	setp.lt.s32 	%p150, %r52, 0;
	neg.f64 	%fd1173, %fd1171;
	selp.f64 	%fd1174, %fd1173, %fd1171, %p2;
	selp.f64 	%fd1175, %fd1174, %fd1171, %p150;
	setp.eq.f64 	%p151, %fd201, 0d0000000000000000;
	selp.b32 	%r408, %r52, 0, %p2;
	or.b32  	%r409, %r408, 2146435072;
	selp.b32 	%r410, %r409, %r408, %p3;
	mov.b32 	%r411, 0;
	mov.b64 	%fd1176, {%r411, %r410};
	selp.f64 	%fd2214, %fd1176, %fd1175, %p151;
	add.f64 	%fd1177, %fd202, 0d4008000000000000;
	{
	.reg .b32 %temp; 
	mov.b64 	{%temp, %r412}, %fd1177;
	}
	and.b32  	%r413, %r412, 2146435072;
	setp.ne.s32 	%p152, %r413, 2146435072;
	@%p152 bra 	$L__BB0_80;
	setp.ltu.f64 	%p153, %fd201, 0d0000000000000000;
	@%p153 bra 	$L__BB0_79;
	setp.neu.f64 	%p154, %fd203, 0d7FF0000000000000;
	@%p154 bra 	$L__BB0_80;
	selp.b32 	%r414, %r14, %r13, %p1;
	selp.b32 	%r415, %r414, %r13, %p150;
	mov.b32 	%r416, 0;
	mov.b64 	%fd2214, {%r416, %r415};
	bra.uni 	$L__BB0_80;
$L__BB0_79:
	mov.f64 	%fd1178, 0d4008000000000000;
	add.rn.f64 	%fd2214, %fd202, %fd1178;
$L__BB0_80:
	setp.eq.f64 	%p159, %fd202, 0d3FF0000000000000;
	rcp.rn.f64 	%fd1179, %fd2214;
	selp.f64 	%fd1180, 0d3FF0000000000000, %fd1179, %p159;
	add.s32 	%r417, %r51, %r3;
	ld.shared.f64 	%fd1181, [%r417];
	mul.f64 	%fd1182, %fd198, %fd1181;
	fma.rn.f64 	%fd208, %fd1182, %fd1180, %fd195;
	mul.f64 	%fd1183, %fd199, %fd1181;
	fma.rn.f64 	%fd209, %fd1183, %fd1180, %fd196;
	mul.f64 	%fd1184, %fd200, %fd1181;
	fma.rn.f64 	%fd210, %fd1184, %fd1180, %fd197;
	add.s32 	%r418, %r1222, -16;
	and.b32  	%r419, %r418, %r10;
	shl.b32 	%r420, %r419, 3;
	mov.u32 	%r421, data;
	add.s32 	%r422, %r421, %r420;
	ld.shared.f64 	%fd1185, [%r422];
	sub.f64 	%fd211, %fd1185, %fd4;
	add.s32 	%r53, %r2, %r420;
	ld.shared.f64 	%fd1186, [%r53];
	sub.f64 	%fd212, %fd1186, %fd5;
	add.s32 	%r423, %r422, %r3;
	ld.shared.f64 	%fd1187, [%r423];
	sub.f64 	%fd213, %fd1187, %fd6;
	mul.f64 	%fd1188, %fd212, %fd212;
	fma.rn.f64 	%fd1189, %fd211, %fd211, %fd1188;
	fma.rn.f64 	%fd1190, %fd213, %fd213, %fd1189;
	add.f64 	%fd214, %fd877, %fd1190;
	sqrt.rn.f64 	%fd215, %fd214;
	{
	.reg .b32 %temp; 
	mov.b64 	{%temp, %r54}, %fd215;
	}
	abs.f64 	%fd216, %fd215;
	{ // callseq 15, 0
	.param .b64 param0;
	st.param.f64 	[param0], %fd216;
	.param .b64 retval0;
	call.uni (retval0), 
	__internal_accurate_pow, 
	(
	param0
	);
	ld.param.f64 	%fd1191, [retval0];
	} // callseq 15
	setp.lt.s32 	%p160, %r54, 0;
	neg.f64 	%fd1193, %fd1191;
	selp.f64 	%fd1194, %fd1193, %fd1191, %p2;
	selp.f64 	%fd1195, %fd1194, %fd1191, %p160;
	setp.eq.f64 	%p161, %fd214, 0d0000000000000000;
	selp.b32 	%r424, %r54, 0, %p2;
	or.b32  	%r425, %r424, 2146435072;
	selp.b32 	%r426, %r425, %r424, %p3;
	mov.b32 	%r427, 0;
	mov.b64 	%fd1196, {%r427, %r426};
	selp.f64 	%fd2215, %fd1196, %fd1195, %p161;
	add.f64 	%fd1197, %fd215, 0d4008000000000000;
	{
	.reg .b32 %temp; 
	mov.b64 	{%temp, %r428}, %fd1197;
	}
	and.b32  	%r429, %r428, 2146435072;
	setp.ne.s32 	%p162, %r429, 2146435072;
	@%p162 bra 	$L__BB0_85;
	setp.ltu.f64 	%p163, %fd214, 0d0000000000000000;
	@%p163 bra 	$L__BB0_84;
	setp.neu.f64 	%p164, %fd216, 0d7FF0000000000000;
	@%p164 bra 	$L__BB0_85;
	selp.b32 	%r430, %r14, %r13, %p1;
	selp.b32 	%r431, %r430, %r13, %p160;
	mov.b32 	%r432, 0;
	mov.b64 	%fd2215, {%r432, %r431};
	bra.uni 	$L__BB0_85;
$L__BB0_84:
	mov.f64 	%fd1198, 0d4008000000000000;
	add.rn.f64 	%fd2215, %fd215, %fd1198;
$L__BB0_85:
	setp.eq.f64 	%p169, %fd215, 0d3FF0000000000000;
	rcp.rn.f64 	%fd1199, %fd2215;
	selp.f64 	%fd1200, 0d3FF0000000000000, %fd1199, %p169;
	add.s32 	%r433, %r53, %r3;
	ld.shared.f64 	%fd1201, [%r433];
	mul.f64 	%fd1202, %fd211, %fd1201;
	fma.rn.f64 	%fd221, %fd1202, %fd1200, %fd208;
	mul.f64 	%fd1203, %fd212, %fd1201;
	fma.rn.f64 	%fd222, %fd1203, %fd1200, %fd209;
	mul.f64 	%fd1204, %fd213, %fd1201;
	fma.rn.f64 	%fd223, %fd1204, %fd1200, %fd210;
	add.s32 	%r434, %r1222, -15;
	and.b32  	%r435, %r434, %r10;
	shl.b32 	%r436, %r435, 3;
	mov.u32 	%r437, data;
	add.s32 	%r438, %r437, %r436;
	ld.shared.f64 	%fd1205, [%r438];
	sub.f64 	%fd224, %fd1205, %fd4;
	add.s32 	%r55, %r2, %r436;
	ld.shared.f64 	%fd1206, [%r55];
	sub.f64 	%fd225, %fd1206, %fd5;
	add.s32 	%r439, %r438, %r3;
	ld.shared.f64 	%fd1207, [%r439];
	sub.f64 	%fd226, %fd1207, %fd6;
	mul.f64 	%fd1208, %fd225, %fd225;
	fma.rn.f64 	%fd1209, %fd224, %fd224, %fd1208;
	fma.rn.f64 	%fd1210, %fd226, %fd226, %fd1209;
	add.f64 	%fd227, %fd877, %fd1210;
	sqrt.rn.f64 	%fd228, %fd227;
	{
	.reg .b32 %temp; 
	mov.b64 	{%temp, %r56}, %fd228;
	}
	abs.f64 	%fd229, %fd228;
	{ // callseq 16, 0
	.param .b64 param0;
	st.param.f64 	[param0], %fd229;
	.param .b64 retval0;
	call.uni (retval0), 
	__internal_accurate_pow, 
	(
	param0
	);
	ld.param.f64 	%fd1211, [retval0];
	} // callseq 16
	setp.lt.s32 	%p170, %r56, 0;
	neg.f64 	%fd1213, %fd1211;
	selp.f64 	%fd1214, %fd1213, %fd1211, %p2;
	selp.f64 	%fd1215, %fd1214, %fd1211, %p170;
	setp.eq.f64 	%p171, %fd227, 0d0000000000000000;
	selp.b32 	%r440, %r56, 0, %p2;
	or.b32  	%r441, %r440, 2146435072;
	selp.b32 	%r442, %r441, %r440, %p3;
	mov.b32 	%r443, 0;
	mov.b64 	%fd1216, {%r443, %r442};
	selp.f64 	%fd2216, %fd1216, %fd1215, %p171;
	add.f64 	%fd1217, %fd228, 0d4008000000000000;
	{
	.reg .b32 %temp; 
	mov.b64 	{%temp, %r444}, %fd1217;
	}
	and.b32  	%r445, %r444, 2146435072;
	setp.ne.s32 	%p172, %r445, 2146435072;
	@%p172 bra 	$L__BB0_90;
	setp.ltu.f64 	%p173, %fd227, 0d0000000000000000;
	@%p173 bra 	$L__BB0_89;
	setp.neu.f64 	%p174, %fd229, 0d7FF0000000000000;
	@%p174 bra 	$L__BB0_90;
	selp.b32 	%r446, %r14, %r13, %p1;
	selp.b32 	%r447, %r446, %r13, %p170;
	mov.b32 	%r448, 0;
	mov.b64 	%fd2216, {%r448, %r447};
	bra.uni 	$L__BB0_90;
$L__BB0_89:
	mov.f64 	%fd1218, 0d4008000000000000;
	add.rn.f64 	%fd2216, %fd228, %fd1218;
$L__BB0_90:
	setp.eq.f64 	%p179, %fd228, 0d3FF0000000000000;
	rcp.rn.f64 	%fd1219, %fd2216;
	selp.f64 	%fd1220, 0d3FF0000000000000, %fd1219, %p179;
	add.s32 	%r449, %r55, %r3;
	ld.shared.f64 	%fd1221, [%r449];
	mul.f64 	%fd1222, %fd224, %fd1221;
	fma.rn.f64 	%fd234, %fd1222, %fd1220, %fd221;
	mul.f64 	%fd1223, %fd225, %fd1221;
	fma.rn.f64 	%fd235, %fd1223, %fd1220, %fd222;
	mul.f64 	%fd1224, %fd226, %fd1221;
	fma.rn.f64 	%fd236, %fd1224, %fd1220, %fd223;
	add.s32 	%r450, %r1222, -14;
	and.b32  	%r451, %r450, %r10;
	shl.b32 	%r452, %r451, 3;
	mov.u32 	%r453, data;
	add.s32 	%r454, %r453, %r452;
	ld.shared.f64 	%fd1225, [%r454];
	sub.f64 	%fd237, %fd1225, %fd4;
	add.s32 	%r57, %r2, %r452;
	ld.shared.f64 	%fd1226, [%r57];
	sub.f64 	%fd238, %fd1226, %fd5;
	add.s32 	%r455, %r454, %r3;
	ld.shared.f64 	%fd1227, [%r455];
	sub.f64 	%fd239, %fd1227, %fd6;
	mul.f64 	%fd1228, %fd238, %fd238;
	fma.rn.f64 	%fd1229, %fd237, %fd237, %fd1228;
	fma.rn.f64 	%fd1230, %fd239, %fd239, %fd1229;
	add.f64 	%fd240, %fd877, %fd1230;
	sqrt.rn.f64 	%fd241, %fd240;
	{
	.reg .b32 %temp; 
	mov.b64 	{%temp, %r58}, %fd241;
	}
	abs.f64 	%fd242, %fd241;
	{ // callseq 17, 0
	.param .b64 param0;
	st.param.f64 	[param0], %fd242;
	.param .b64 retval0;
	call.uni (retval0), 
	__internal_accurate_pow, 
	(
	param0
	);
	ld.param.f64 	%fd1231, [retval0];
	} // callseq 17
	setp.lt.s32 	%p180, %r58, 0;
	neg.f64 	%fd1233, %fd1231;
	selp.f64 	%fd1234, %fd1233, %fd1231, %p2;
	selp.f64 	%fd1235, %fd1234, %fd1231, %p180;
	setp.eq.f64 	%p181, %fd240, 0d0000000000000000;
	selp.b32 	%r456, %r58, 0, %p2;
	or.b32  	%r457, %r456, 2146435072;
	selp.b32 	%r458, %r457, %r456, %p3;
	mov.b32 	%r459, 0;
	mov.b64 	%fd1236, {%r459, %r458};
	selp.f64 	%fd2217, %fd1236, %fd1235, %p181;
	add.f64 	%fd1237, %fd241, 0d4008000000000000;
	{
	.reg .b32 %temp; 
	mov.b64 	{%temp, %r460}, %fd1237;
	}
	and.b32  	%r461, %r460, 2146435072;
	setp.ne.s32 	%p182, %r461, 2146435072;
	@%p182 bra 	$L__BB0_95;
	setp.ltu.f64 	%p183, %fd240, 0d0000000000000000;
	@%p183 bra 	$L__BB0_94;
	setp.neu.f64 	%p184, %fd242, 0d7FF0000000000000;
	@%p184 bra 	$L__BB0_95;
	selp.b32 	%r462, %r14, %r13, %p1;
	selp.b32 	%r463, %r462, %r13, %p180;
	mov.b32 	%r464, 0;
	mov.b64 	%fd2217, {%r464, %r463};
	bra.uni 	$L__BB0_95;
$L__BB0_94:
	mov.f64 	%fd1238, 0d4008000000000000;
	add.rn.f64 	%fd2217, %fd241, %fd1238;
$L__BB0_95:
	setp.eq.f64 	%p189, %fd241, 0d3FF0000000000000;
	rcp.rn.f64 	%fd1239, %fd2217;
	selp.f64 	%fd1240, 0d3FF0000000000000, %fd1239, %p189;
	add.s32 	%r465, %r57, %r3;
	ld.shared.f64 	%fd1241, [%r465];
	mul.f64 	%fd1242, %fd237, %fd1241;
	fma.rn.f64 	%fd247, %fd1242, %fd1240, %fd234;
	mul.f64 	%fd1243, %fd238, %fd1241;
	fma.rn.f64 	%fd248, %fd1243, %fd1240, %fd235;
	mul.f64 	%fd1244, %fd239, %fd1241;
	fma.rn.f64 	%fd249, %fd1244, %fd1240, %fd236;
	add.s32 	%r466, %r1222, -13;
	and.b32  	%r467, %r466, %r10;
	shl.b32 	%r468, %r467, 3;
	mov.u32 	%r469, data;
	add.s32 	%r470, %r469, %r468;
	ld.shared.f64 	%fd1245, [%r470];
	sub.f64 	%fd250, %fd1245, %fd4;
	add.s32 	%r59, %r2, %r468;
	ld.shared.f64 	%fd1246, [%r59];
	sub.f64 	%fd251, %fd1246, %fd5;
	add.s32 	%r471, %r470, %r3;
	ld.shared.f64 	%fd1247, [%r471];
	sub.f64 	%fd252, %fd1247, %fd6;
	mul.f64 	%fd1248, %fd251, %fd251;
	fma.rn.f64 	%fd1249, %fd250, %fd250, %fd1248;
	fma.rn.f64 	%fd1250, %fd252, %fd252, %fd1249;
	add.f64 	%fd253, %fd877, %fd1250;
	sqrt.rn.f64 	%fd254, %fd253;
	{
	.reg .b32 %temp; 
	mov.b64 	{%temp, %r60}, %fd254;
	}
	abs.f64 	%fd255, %fd254;
	{ // callseq 18, 0
	.param .b64 param0;
	st.param.f64 	[param0], %fd255;
	.param .b64 retval0;
	call.uni (retval0), 
	__internal_accurate_pow, 
	(
	param0
	);
	ld.param.f64 	%fd1251, [retval0];
	} // callseq 18
	setp.lt.s32 	%p190, %r60, 0;
	neg.f64 	%fd1253, %fd1251;
	selp.f64 	%fd1254, %fd1253, %fd1251, %p2;
	selp.f64 	%fd1255, %fd1254, %fd1251, %p190;
	setp.eq.f64 	%p191, %fd253, 0d0000000000000000;
	selp.b32 	%r472, %r60, 0, %p2;
	or.b32  	%r473, %r472, 2146435072;
	selp.b32 	%r474, %r473, %r472, %p3;
	mov.b32 	%r475, 0;
	mov.b64 	%fd1256, {%r475, %r474};
	selp.f64 	%fd2218, %fd1256, %fd1255, %p191;
	add.f64 	%fd1257, %fd254, 0d4008000000000000;
	{
	.reg .b32 %temp; 
	mov.b64 	{%temp, %r476}, %fd1257;
	}
	and.b32  	%r477, %r476, 2146435072;
	setp.ne.s32 	%p192, %r477, 2146435072;
	@%p192 bra 	$L__BB0_100;
	setp.ltu.f64 	%p193, %fd253, 0d0000000000000000;
	@%p193 bra 	$L__BB0_99;
	setp.neu.f64 	%p194, %fd255, 0d7FF0000000000000;
	@%p194 bra 	$L__BB0_100;
	selp.b32 	%r478, %r14, %r13, %p1;
	selp.b32 	%r479, %r478, %r13, %p190;
	mov.b32 	%r480, 0;
	mov.b64 	%fd2218, {%r480, %r479};
	bra.uni 	$L__BB0_100;
$L__BB0_99:
	mov.f64 	%fd1258, 0d4008000000000000;
	add.rn.f64 	%fd2218, %fd254, %fd1258;
$L__BB0_100:
	setp.eq.f64 	%p199, %fd254, 0d3FF0000000000000;
	rcp.rn.f64 	%fd1259, %fd2218;
	selp.f64 	%fd1260, 0d3FF0000000000000, %fd1259, %p199;
	add.s32 	%r481, %r59, %r3;
	ld.shared.f64 	%fd1261, [%r481];
	mul.f64 	%fd1262, %fd250, %fd1261;
	fma.rn.f64 	%fd260, %fd1262, %fd1260, %fd247;
	mul.f64 	%fd1263, %fd251, %fd1261;
	fma.rn.f64 	%fd261, %fd1263, %fd1260, %fd248;
	mul.f64 	%fd1264, %fd252, %fd1261;
	fma.rn.f64 	%fd262, %fd1264, %fd1260, %fd249;
	add.s32 	%r482, %r1222, -12;
	and.b32  	%r483, %r482, %r10;
	shl.b32 	%r484, %r483, 3;
	mov.u32 	%r485, data;
	add.s32 	%r486, %r485, %r484;
	ld.shared.f64 	%fd1265, [%r486];
	sub.f64 	%fd263, %fd1265, %fd4;
	add.s32 	%r61, %r2, %r484;
	ld.shared.f64 	%fd1266, [%r61];
	sub.f64 	%fd264, %fd1266, %fd5;
	add.s32 	%r487, %r486, %r3;
	ld.shared.f64 	%fd1267, [%r487];
	sub.f64 	%fd265, %fd1267, %fd6;
	mul.f64 	%fd1268, %fd264, %fd264;
	fma.rn.f64 	%fd1269, %fd263, %fd263, %fd1268;
	fma.rn.f64 	%fd1270, %fd265, %fd265, %fd1269;
	add.f64 	%fd266, %fd877, %fd1270;
	sqrt.rn.f64 	%fd267, %fd266;
	{
	.reg .b32 %temp; 
	mov.b64 	{%temp, %r62}, %fd267;
	}
	abs.f64 	%fd268, %fd267;
	{ // callseq 19, 0
	.param .b64 param0;
	st.param.f64 	[param0], %fd268;
	.param .b64 retval0;
	call.uni (retval0), 
	__internal_accurate_pow, 
	(
	param0
	);
	ld.param.f64 	%fd1271, [retval0];
	} // callseq 19
	setp.lt.s32 	%p200, %r62, 0;
	neg.f64 	%fd1273, %fd1271;
	selp.f64 	%fd1274, %fd1273, %fd1271, %p2;
	selp.f64 	%fd1275, %fd1274, %fd1271, %p200;
	setp.eq.f64 	%p201, %fd266, 0d0000000000000000;
	selp.b32 	%r488, %r62, 0, %p2;
	or.b32  	%r489, %r488, 2146435072;
	selp.b32 	%r490, %r489, %r488, %p3;
	mov.b32 	%r491, 0;
	mov.b64 	%fd1276, {%r491, %r490};
	selp.f64 	%fd2219, %fd1276, %fd1275, %p201;
	add.f64 	%fd1277, %fd267, 0d4008000000000000;
	{
	.reg .b32 %temp; 
	mov.b64 	{%temp, %r492}, %fd1277;
	}
	and.b32  	%r493, %r492, 2146435072;
	setp.ne.s32 	%p202, %r493, 2146435072;
	@%p202 bra 	$L__BB0_105;
	setp.ltu.f64 	%p203, %fd266, 0d0000000000000000;
	@%p203 bra 	$L__BB0_104;
	setp.neu.f64 	%p204, %fd268, 0d7FF0000000000000;
	@%p204 bra 	$L__BB0_105;
	selp.b32 	%r494, %r14, %r13, %p1;
	selp.b32 	%r495, %r494, %r13, %p200;
	mov.b32 	%r496, 0;
	mov.b64 	%fd2219, {%r496, %r495};
	bra.uni 	$L__BB0_105;
$L__BB0_104:
	mov.f64 	%fd1278, 0d4008000000000000;
	add.rn.f64 	%fd2219, %fd267, %fd1278;
$L__BB0_105:
	setp.eq.f64 	%p209, %fd267, 0d3FF0000000000000;
	rcp.rn.f64 	%fd1279, %fd2219;
	selp.f64 	%fd1280, 0d3FF0000000000000, %fd1279, %p209;
	add.s32 	%r497, %r61, %r3;
	ld.shared.f64 	%fd1281, [%r497];
	mul.f64 	%fd1282, %fd263, %fd1281;
	fma.rn.f64 	%fd273, %fd1282, %fd1280, %fd260;
	mul.f64 	%fd1283, %fd264, %fd1281;
	fma.rn.f64 	%fd274, %fd1283, %fd1280, %fd261;
	mul.f64 	%fd1284, %fd265, %fd1281;
	fma.rn.f64 	%fd275, %fd1284, %fd1280, %fd262;
	add.s32 	%r498, %r1222, -11;
	and.b32  	%r499, %r498, %r10;
	shl.b32 	%r500, %r499, 3;
	mov.u32 	%r501, data;
	add.s32 	%r502, %r501, %r500;
	ld.shared.f64 	%fd1285, [%r502];
	sub.f64 	%fd276, %fd1285, %fd4;
	add.s32 	%r63, %r2, %r500;
	ld.shared.f64 	%fd1286, [%r63];
	sub.f64 	%fd277, %fd1286, %fd5;
	add.s32 	%r503, %r502, %r3;
	ld.shared.f64 	%fd1287, [%r503];
	sub.f64 	%fd278, %fd1287, %fd6;
	mul.f64 	%fd1288, %fd277, %fd277;
	fma.rn.f64 	%fd1289, %fd276, %fd276, %fd1288;
	fma.rn.f64 	%fd1290, %fd278, %fd278, %fd1289;
	add.f64 	%fd279, %fd877, %fd1290;
	sqrt.rn.f64 	%fd280, %fd279;
	{
	.reg .b32 %temp; 
	mov.b64 	{%temp, %r64}, %fd280;
	}
	abs.f64 	%fd281, %fd280;
	{ // callseq 20, 0
	.param .b64 param0;
	st.param.f64 	[param0], %fd281;
	.param .b64 retval0;
	call.uni (retval0), 
	__internal_accurate_pow, 
	(
	param0
	);
	ld.param.f64 	%fd1291, [retval0];
	} // callseq 20
	setp.lt.s32 	%p210, %r64, 0;
	neg.f64 	%fd1293, %fd1291;
	selp.f64 	%fd1294, %fd1293, %fd1291, %p2;
	selp.f64 	%fd1295, %fd1294, %fd1291, %p210;
	setp.eq.f64 	%p211, %fd279, 0d0000000000000000;
	selp.b32 	%r504, %r64, 0, %p2;
	or.b32  	%r505, %r504, 2146435072;
	selp.b32 	%r506, %r505, %r504, %p3;
	mov.b32 	%r507, 0;
	mov.b64 	%fd1296, {%r507, %r506};
	selp.f64 	%fd2220, %fd1296, %fd1295, %p211;
	add.f64 	%fd1297, %fd280, 0d4008000000000000;
	{
	.reg .b32 %temp; 
	mov.b64 	{%temp, %r508}, %fd1297;
	}
	and.b32  	%r509, %r508, 2146435072;
	setp.ne.s32 	%p212, %r509, 2146435072;
	@%p212 bra 	$L__BB0_110;
	setp.ltu.f64 	%p213, %fd279, 0d0000000000000000;
	@%p213 bra 	$L__BB0_109;
	setp.neu.f64 	%p214, %fd281, 0d7FF0000000000000;
	@%p214 bra 	$L__BB0_110;
	selp.b32 	%r510, %r14, %r13, %p1;
	selp.b32 	%r511, %r510, %r13, %p210;
	mov.b32 	%r512, 0;
	mov.b64 	%fd2220, {%r512, %r511};
	bra.uni 	$L__BB0_110;
$L__BB0_109:
	mov.f64 	%fd1298, 0d4008000000000000;
	add.rn.f64 	%fd2220, %fd280, %fd1298;
$L__BB0_110:
	setp.eq.f64 	%p219, %fd280, 0d3FF0000000000000;
	rcp.rn.f64 	%fd1299, %fd2220;
	selp.f64 	%fd1300, 0d3FF0000000000000, %fd1299, %p219;
	add.s32 	%r513, %r63, %r3;
	ld.shared.f64 	%fd1301, [%r513];
	mul.f64 	%fd1302, %fd276, %fd1301;
	fma.rn.f64 	%fd286, %fd1302, %fd1300, %fd273;
	mul.f64 	%fd1303, %fd277, %fd1301;
	fma.rn.f64 	%fd287, %fd1303, %fd1300, %fd274;
	mul.f64 	%fd1304, %fd278, %fd1301;
	fma.rn.f64 	%fd288, %fd1304, %fd1300, %fd275;
	add.s32 	%r514, %r1222, -10;
	and.b32  	%r515, %r514, %r10;
	shl.b32 	%r516, %r515, 3;
	mov.u32 	%r517, data;
	add.s32 	%r518, %r517, %r516;
	ld.shared.f64 	%fd1305, [%r518];
	sub.f64 	%fd289, %fd1305, %fd4;
	add.s32 	%r65, %r2, %r516;
	ld.shared.f64 	%fd1306, [%r65];
	sub.f64 	%fd290, %fd1306, %fd5;
	add.s32 	%r519, %r518, %r3;
	ld.shared.f64 	%fd1307, [%r519];
	sub.f64 	%fd291, %fd1307, %fd6;
	mul.f64 	%fd1308, %fd290, %fd290;
	fma.rn.f64 	%fd1309, %fd289, %fd289, %fd1308;
	fma.rn.f64 	%fd1310, %fd291, %fd291, %fd1309;
	add.f64 	%fd292, %fd877, %fd1310;
	sqrt.rn.f64 	%fd293, %fd292;
	{
	.reg .b32 %temp; 
	mov.b64 	{%temp, %r66}, %fd293;
	}
	abs.f64 	%fd294, %fd293;
	{ // callseq 21, 0
	.param .b64 param0;
	st.param.f64 	[param0], %fd294;
	.param .b64 retval0;
	call.uni (retval0), 
	__internal_accurate_pow, 
	(
	param0
	);
	ld.param.f64 	%fd1311, [retval0];
	} // callseq 21
	setp.lt.s32 	%p220, %r66, 0;
	neg.f64 	%fd1313, %fd1311;
	selp.f64 	%fd1314, %fd1313, %fd1311, %p2;
	selp.f64 	%fd1315, %fd1314, %fd1311, %p220;
	setp.eq.f64 	%p221, %fd292, 0d0000000000000000;
	selp.b32 	%r520, %r66, 0, %p2;
	or.b32  	%r521, %r520, 2146435072;
	selp.b32 	%r522, %r521, %r520, %p3;
	mov.b32 	%r523, 0;
	mov.b64 	%fd1316, {%r523, %r522};
	selp.f64 	%fd2221, %fd1316, %fd1315, %p221;
	add.f64 	%fd1317, %fd293, 0d4008000000000000;
	{
	.reg .b32 %temp; 
	mov.b64 	{%temp, %r524}, %fd1317;
	}
	and.b32  	%r525, %r524, 2146435072;
	setp.ne.s32 	%p222, %r525, 2146435072;
	@%p222 bra 	$L__BB0_115;
	setp.ltu.f64 	%p223, %fd292, 0d0000000000000000;
	@%p223 bra 	$L__BB0_114;
	setp.neu.f64 	%p224, %fd294, 0d7FF0000000000000;
	@%p224 bra 	$L__BB0_115;
	selp.b32 	%r526, %r14, %r13, %p1;
	selp.b32 	%r527, %r526, %r13, %p220;
	mov.b32 	%r528, 0;
	mov.b64 	%fd2221, {%r528, %r527};
	bra.uni 	$L__BB0_115;
$L__BB0_114:
	mov.f64 	%fd1318, 0d4008000000000000;
	add.rn.f64 	%fd2221, %fd293, %fd1318;
$L__BB0_115:
	setp.eq.f64 	%p229, %fd293, 0d3FF0000000000000;
	rcp.rn.f64 	%fd1319, %fd2221;
	selp.f64 	%fd1320, 0d3FF0000000000000, %fd1319, %p229;
	add.s32 	%r529, %r65, %r3;
	ld.shared.f64 	%fd1321, [%r529];
	mul.f64 	%fd1322, %fd289, %fd1321;
	fma.rn.f64 	%fd299, %fd1322, %fd1320, %fd286;
	mul.f64 	%fd1323, %fd290, %fd1321;
	fma.rn.f64 	%fd300, %fd1323, %fd1320, %fd287;
	mul.f64 	%fd1324, %fd291, %fd1321;
	fma.rn.f64 	%fd301, %fd1324, %fd1320, %fd288;
	add.s32 	%r530, %r1222, -9;
	and.b32  	%r531, %r530, %r10;
	shl.b32 	%r532, %r531, 3;
	mov.u32 	%r533, data;
	add.s32 	%r534, %r533, %r532;
	ld.shared.f64 	%fd1325, [%r534];
	sub.f64 	%fd302, %fd1325, %fd4;
	add.s32 	%r67, %r2, %r532;
	ld.shared.f64 	%fd1326, [%r67];
	sub.f64 	%fd303, %fd1326, %fd5;
	add.s32 	%r535, %r534, %r3;
	ld.shared.f64 	%fd1327, [%r535];
	sub.f64 	%fd304, %fd1327, %fd6;
	mul.f64 	%fd1328, %fd303, %fd303;
	fma.rn.f64 	%fd1329, %fd302, %fd302, %fd1328;
	fma.rn.f64 	%fd1330, %fd304, %fd304, %fd1329;
	add.f64 	%fd305, %fd877, %fd1330;
	sqrt.rn.f64 	%fd306, %fd305;
	{
	.reg .b32 %temp; 
	mov.b64 	{%temp, %r68}, %fd306;
	}
	abs.f64 	%fd307, %fd306;
	{ // callseq 22, 0
	.param .b64 param0;
	st.param.f64 	[param0], %fd307;
	.param .b64 retval0;
	call.uni (retval0), 
	__internal_accurate_pow, 
	(
	param0
	);
	ld.param.f64 	%fd1331, [retval0];
	} // callseq 22
	setp.lt.s32 	%p230, %r68, 0;
	neg.f64 	%fd1333, %fd1331;
	selp.f64 	%fd1334, %fd1333, %fd1331, %p2;
	selp.f64 	%fd1335, %fd1334, %fd1331, %p230;
	setp.eq.f64 	%p231, %fd305, 0d0000000000000000;
	selp.b32 	%r536, %r68, 0, %p2;
	or.b32  	%r537, %r536, 2146435072;
	selp.b32 	%r538, %r537, %r536, %p3;
	mov.b32 	%r539, 0;
	mov.b64 	%fd1336, {%r539, %r538};
	selp.f64 	%fd2222, %fd1336, %fd1335, %p231;
	add.f64 	%fd1337, %fd306, 0d4008000000000000;
	{
	.reg .b32 %temp; 
	mov.b64 	{%temp, %r540}, %fd1337;
	}
	and.b32  	%r541, %r540, 2146435072;
	setp.ne.s32 	%p232, %r541, 2146435072;
	@%p232 bra 	$L__BB0_120;
	setp.ltu.f64 	%p233, %fd305, 0d0000000000000000;
	@%p233 bra 	$L__BB0_119;
	setp.neu.f64 	%p234, %fd307, 0d7FF0000000000000;
	@%p234 bra 	$L__BB0_120;
	selp.b32 	%r542, %r14, %r13, %p1;
	selp.b32 	%r543, %r542, %r13, %p230;
	mov.b32 	%r544, 0;
	mov.b64 	%fd2222, {%r544, %r543};
	bra.uni 	$L__BB0_120;
$L__BB0_119:
	mov.f64 	%fd1338, 0d4008000000000000;
	add.rn.f64 	%fd2222, %fd306, %fd1338;
$L__BB0_120:
	setp.eq.f64 	%p239, %fd306, 0d3FF0000000000000;
	rcp.rn.f64 	%fd1339, %fd2222;
	selp.f64 	%fd1340, 0d3FF0000000000000, %fd1339, %p239;
	add.s32 	%r545, %r67, %r3;
	ld.shared.f64 	%fd1341, [%r545];
	mul.f64 	%fd1342, %fd302, %fd1341;
	fma.rn.f64 	%fd312, %fd1342, %fd1340, %fd299;
	mul.f64 	%fd1343, %fd303, %fd1341;
	fma.rn.f64 	%fd313, %fd1343, %fd1340, %fd300;
	mul.f64 	%fd1344, %fd304, %fd1341;
	fma.rn.f64 	%fd314, %fd1344, %fd1340, %fd301;
	add.s32 	%r546, %r1222, -8;
	and.b32  	%r547, %r546, %r10;
	shl.b32 	%r548, %r547, 3;
	mov.u32 	%r549, data;
	add.s32 	%r550, %r549, %r548;
	ld.shared.f64 	%fd1345, [%r550];
	sub.f64 	%fd315, %fd1345, %fd4;
	add.s32 	%r69, %r2, %r548;
	ld.shared.f64 	%fd1346, [%r69];
	sub.f64 	%fd316, %fd1346, %fd5;
	add.s32 	%r551, %r550, %r3;
	ld.shared.f64 	%fd1347, [%r551];
	sub.f64 	%fd317, %fd1347, %fd6;
	mul.f64 	%fd1348, %fd316, %fd316;
	fma.rn.f64 	%fd1349, %fd315, %fd315, %fd1348;
	fma.rn.f64 	%fd1350, %fd317, %fd317, %fd1349;
	add.f64 	%fd318, %fd877, %fd1350;
	sqrt.rn.f64 	%fd319, %fd318;
	{
	.reg .b32 %temp; 
	mov.b64 	{%temp, %r70}, %fd319;
	}
	abs.f64 	%fd320, %fd319;
	{ // callseq 23, 0
	.param .b64 param0;
	st.param.f64 	[param0], %fd320;
	.param .b64 retval0;
	call.uni (retval0), 
	__internal_accurate_pow, 
	(
	param0
	);
	ld.param.f64 	%fd1351, [retval0];
	} // callseq 23
	setp.lt.s32 	%p240, %r70, 0;
	neg.f64 	%fd1353, %fd1351;
	selp.f64 	%fd1354, %fd1353, %fd1351, %p2;
	selp.f64 	%fd1355, %fd1354, %fd1351, %p240;
	setp.eq.f64 	%p241, %fd318, 0d0000000000000000;
	selp.b32 	%r552, %r70, 0, %p2;
	or.b32  	%r553, %r552, 2146435072;
	selp.b32 	%r554, %r553, %r552, %p3;
	mov.b32 	%r555, 0;
	mov.b64 	%fd1356, {%r555, %r554};
	selp.f64 	%fd2223, %fd1356, %fd1355, %p241;
	add.f64 	%fd1357, %fd319, 0d4008000000000000;
	{
	.reg .b32 %temp; 
	mov.b64 	{%temp, %r556}, %fd1357;
	}
	and.b32  	%r557, %r556, 2146435072;
	setp.ne.s32 	%p242, %r557, 2146435072;
	@%p242 bra 	$L__BB0_125;
	setp.ltu.f64 	%p243, %fd318, 0d0000000000000000;
	@%p243 bra 	$L__BB0_124;
	setp.neu.f64 	%p244, %fd320, 0d7FF0000000000000;
	@%p244 bra 	$L__BB0_125;
	selp.b32 	%r558, %r14, %r13, %p1;
	selp.b32 	%r559, %r558, %r13, %p240;
	mov.b32 	%r560, 0;
	mov.b64 	%fd2223, {%r560, %r559};
	bra.uni 	$L__BB0_125;
$L__BB0_124:
	mov.f64 	%fd1358, 0d4008000000000000;
	add.rn.f64 	%fd2223, %fd319, %fd1358;
$L__BB0_125:
	setp.eq.f64 	%p249, %fd319, 0d3FF0000000000000;
	rcp.rn.f64 	%fd1359, %fd2223;
	selp.f64 	%fd1360, 0d3FF0000000000000, %fd1359, %p249;
	add.s32 	%r561, %r69, %r3;
	ld.shared.f64 	%fd1361, [%r561];
	mul.f64 	%fd1362, %fd315, %fd1361;
	fma.rn.f64 	%fd325, %fd1362, %fd1360, %fd312;
	mul.f64 	%fd1363, %fd316, %fd1361;
	fma.rn.f64 	%fd326, %fd1363, %fd1360, %fd313;
	mul.f64 	%fd1364, %fd317, %fd1361;
	fma.rn.f64 	%fd327, %fd1364, %fd1360, %fd314;
	add.s32 	%r562, %r1222, -7;
	and.b32  	%r563, %r562, %r10;
	shl.b32 	%r564, %r563, 3;
	mov.u32 	%r565, data;
	add.s32 	%r566, %r565, %r564;
	ld.shared.f64 	%fd1365, [%r566];
	sub.f64 	%fd328, %fd1365, %fd4;
	add.s32 	%r71, %r2, %r564;
	ld.shared.f64 	%fd1366, [%r71];
	sub.f64 	%fd329, %fd1366, %fd5;
	add.s32 	%r567, %r566, %r3;
	ld.shared.f64 	%fd1367, [%r567];
	sub.f64 	%fd330, %fd1367, %fd6;
	mul.f64 	%fd1368, %fd329, %fd329;
	fma.rn.f64 	%fd1369, %fd328, %fd328, %fd1368;
	fma.rn.f64 	%fd1370, %fd330, %fd330, %fd1369;
	add.f64 	%fd331, %fd877, %fd1370;
	sqrt.rn.f64 	%fd332, %fd331;
	{
	.reg .b32 %temp; 
	mov.b64 	{%temp, %r72}, %fd332;
	}
	abs.f64 	%fd333, %fd332;
	{ // callseq 24, 0
	.param .b64 param0;
	st.param.f64 	[param0], %fd333;
	.param .b64 retval0;
	call.uni (retval0), 
	__internal_accurate_pow, 
	(
	param0
	);
	ld.param.f64 	%fd1371, [retval0];
	} // callseq 24
	setp.lt.s32 	%p250, %r72, 0;
	neg.f64 	%fd1373, %fd1371;
	selp.f64 	%fd1374, %fd1373, %fd1371, %p2;
	selp.f64 	%fd1375, %fd1374, %fd1371, %p250;
	setp.eq.f64 	%p251, %fd331, 0d0000000000000000;
	selp.b32 	%r568, %r72, 0, %p2;
	or.b32  	%r569, %r568, 2146435072;
	selp.b32 	%r570, %r569, %r568, %p3;
	mov.b32 	%r571, 0;
	mov.b64 	%fd1376, {%r571, %r570};
	selp.f64 	%fd2224, %fd1376, %fd1375, %p251;
	add.f64 	%fd1377, %fd332, 0d4008000000000000;
	{
	.reg .b32 %temp; 
	mov.b64 	{%temp, %r572}, %fd1377;
	}
	and.b32  	%r573, %r572, 2146435072;
	setp.ne.s32 	%p252, %r573, 2146435072;
	@%p252 bra 	$L__BB0_130;
	setp.ltu.f64 	%p253, %fd331, 0d0000000000000000;
	@%p253 bra 	$L__BB0_129;
	setp.neu.f64 	%p254, %fd333, 0d7FF0000000000000;
	@%p254 bra 	$L__BB0_130;
	selp.b32 	%r574, %r14, %r13, %p1;
	selp.b32 	%r575, %r574, %r13, %p250;
	mov.b32 	%r576, 0;
	mov.b64 	%fd2224, {%r576, %r575};
	bra.uni 	$L__BB0_130;
$L__BB0_129:
	mov.f64 	%fd1378, 0d4008000000000000;
	add.rn.f64 	%fd2224, %fd332, %fd1378;
$L__BB0_130:
	setp.eq.f64 	%p259, %fd332, 0d3FF0000000000000;
	rcp.rn.f64 	%fd1379, %fd2224;
	selp.f64 	%fd1380, 0d3FF0000000000000, %fd1379, %p259;
	add.s32 	%r577, %r71, %r3;
	ld.shared.f64 	%fd1381, [%r577];
	mul.f64 	%fd1382, %fd328, %fd1381;
	fma.rn.f64 	%fd338, %fd1382, %fd1380, %fd325;
	mul.f64 	%fd1383, %fd329, %fd1381;
	fma.rn.f64 	%fd339, %fd1383, %fd1380, %fd326;
	mul.f64 	%fd1384, %fd330, %fd1381;
	fma.rn.f64 	%fd340, %fd1384, %fd1380, %fd327;
	add.s32 	%r578, %r1222, -6;
	and.b32  	%r579, %r578, %r10;
	shl.b32 	%r580, %r579, 3;
	mov.u32 	%r581, data;
	add.s32 	%r582, %r581, %r580;
	ld.shared.f64 	%fd1385, [%r582];
	sub.f64 	%fd341, %fd1385, %fd4;
	add.s32 	%r73, %r2, %r580;
	ld.shared.f64 	%fd1386, [%r73];
	sub.f64 	%fd342, %fd1386, %fd5;
	add.s32 	%r583, %r582, %r3;
	ld.shared.f64 	%fd1387, [%r583];
	sub.f64 	%fd343, %fd1387, %fd6;
	mul.f64 	%fd1388, %fd342, %fd342;
	fma.rn.f64 	%fd1389, %fd341, %fd341, %fd1388;
	fma.rn.f64 	%fd1390, %fd343, %fd343, %fd1389;
	add.f64 	%fd344, %fd877, %fd1390;
	sqrt.rn.f64 	%fd345, %fd344;
	{
	.reg .b32 %temp; 
	mov.b64 	{%temp, %r74}, %fd345;
	}
	abs.f64 	%fd346, %fd345;
	{ // callseq 25, 0
	.param .b64 param0;
	st.param.f64 	[param0], %fd346;
	.param .b64 retval0;
	call.uni (retval0), 
	__internal_accurate_pow, 
	(
	param0
	);
	ld.param.f64 	%fd1391, [retval0];
	} // callseq 25
	setp.lt.s32 	%p260, %r74, 0;
	neg.f64 	%fd1393, %fd1391;
	selp.f64 	%fd1394, %fd1393, %fd1391, %p2;
	selp.f64 	%fd1395, %fd1394, %fd1391, %p260;
	setp.eq.f64 	%p261, %fd344, 0d0000000000000000;
	selp.b32 	%r584, %r74, 0, %p2;
	or.b32  	%r585, %r584, 2146435072;
	selp.b32 	%r586, %r585, %r584, %p3;
	mov.b32 	%r587, 0;
	mov.b64 	%fd1396, {%r587, %r586};
	selp.f64 	%fd2225, %fd1396, %fd1395, %p261;
	add.f64 	%fd1397, %fd345, 0d4008000000000000;
	{
	.reg .b32 %temp; 
	mov.b64 	{%temp, %r588}, %fd1397;
	}
	and.b32  	%r589, %r588, 2146435072;
	setp.ne.s32 	%p262, %r589, 2146435072;
	@%p262 bra 	$L__BB0_135;
	setp.ltu.f64 	%p263, %fd344, 0d0000000000000000;
	@%p263 bra 	$L__BB0_134;
	setp.neu.f64 	%p264, %fd346, 0d7FF0000000000000;
	@%p264 bra 	$L__BB0_135;
	selp.b32 	%r590, %r14, %r13, %p1;
	selp.b32 	%r591, %r590, %r13, %p260;
	mov.b32 	%r592, 0;
	mov.b64 	%fd2225, {%r592, %r591};
	bra.uni 	$L__BB0_135;
$L__BB0_134:
	mov.f64 	%fd1398, 0d4008000000000000;
	add.rn.f64 	%fd2225, %fd345, %fd1398;
$L__BB0_135:
	setp.eq.f64 	%p269, %fd345, 0d3FF0000000000000;
	rcp.rn.f64 	%fd1399, %fd2225;
	selp.f64 	%fd1400, 0d3FF0000000000000, %fd1399, %p269;
	add.s32 	%r593, %r73, %r3;
	ld.shared.f64 	%fd1401, [%r593];
	mul.f64 	%fd1402, %fd341, %fd1401;
	fma.rn.f64 	%fd351, %fd1402, %fd1400, %fd338;
	mul.f64 	%fd1403, %fd342, %fd1401;
	fma.rn.f64 	%fd352, %fd1403, %fd1400, %fd339;
	mul.f64 	%fd1404, %fd343, %fd1401;
	fma.rn.f64 	%fd353, %fd1404, %fd1400, %fd340;
	add.s32 	%r594, %r1222, -5;
	and.b32  	%r595, %r594, %r10;
	shl.b32 	%r596, %r595, 3;
	mov.u32 	%r597, data;
	add.s32 	%r598, %r597, %r596;
	ld.shared.f64 	%fd1405, [%r598];
	sub.f64 	%fd354, %fd1405, %fd4;
	add.s32 	%r75, %r2, %r596;
	ld.shared.f64 	%fd1406, [%r75];
	sub.f64 	%fd355, %fd1406, %fd5;
	add.s32 	%r599, %r598, %r3;
	ld.shared.f64 	%fd1407, [%r599];
	sub.f64 	%fd356, %fd1407, %fd6;
	mul.f64 	%fd1408, %fd355, %fd355;
	fma.rn.f64 	%fd1409, %fd354, %fd354, %fd1408;
	fma.rn.f64 	%fd1410, %fd356, %fd356, %fd1409;
	add.f64 	%fd357, %fd877, %fd1410;
	sqrt.rn.f64 	%fd358, %fd357;
	{
	.reg .b32 %temp; 
	mov.b64 	{%temp, %r76}, %fd358;
	}
	abs.f64 	%fd359, %fd358;
	{ // callseq 26, 0
	.param .b64 param0;
	st.param.f64 	[param0], %fd359;
	.param .b64 retval0;
	call.uni (retval0), 
	__internal_accurate_pow, 
	(
	param0
	);
	ld.param.f64 	%fd1411, [retval0];
	} // callseq 26
	setp.lt.s32 	%p270, %r76, 0;
	neg.f64 	%fd1413, %fd1411;
	selp.f64 	%fd1414, %fd1413, %fd1411, %p2;
	selp.f64 	%fd1415, %fd1414, %fd1411, %p270;
	setp.eq.f64 	%p271, %fd357, 0d0000000000000000;
	selp.b32 	%r600, %r76, 0, %p2;
	or.b32  	%r601, %r600, 2146435072;
	selp.b32 	%r602, %r601, %r600, %p3;
	mov.b32 	%r603, 0;
	mov.b64 	%fd1416, {%r603, %r602};
	selp.f64 	%fd2226, %fd1416, %fd1415, %p271;
	add.f64 	%fd1417, %fd358, 0d4008000000000000;
	{
	.reg .b32 %temp; 
	mov.b64 	{%temp, %r604}, %fd1417;
	}
	and.b32  	%r605, %r604, 2146435072;
	setp.ne.s32 	%p272, %r605, 2146435072;
	@%p272 bra 	$L__BB0_140;
	setp.ltu.f64 	%p273, %fd357, 0d0000000000000000;
	@%p273 bra 	$L__BB0_139;
	setp.neu.f64 	%p274, %fd359, 0d7FF0000000000000;
	@%p274 bra 	$L__BB0_140;
	selp.b32 	%r606, %r14, %r13, %p1;
	selp.b32 	%r607, %r606, %r13, %p270;
	mov.b32 	%r608, 0;
	mov.b64 	%fd2226, {%r608, %r607};
	bra.uni 	$L__BB0_140;
$L__BB0_139:
	mov.f64 	%fd1418, 0d4008000000000000;
	add.rn.f64 	%fd2226, %fd358, %fd1418;
$L__BB0_140:
	setp.eq.f64 	%p279, %fd358, 0d3FF0000000000000;
	rcp.rn.f64 	%fd1419, %fd2226;
	selp.f64 	%fd1420, 0d3FF0000000000000, %fd1419, %p279;
	add.s32 	%r609, %r75, %r3;
	ld.shared.f64 	%fd1421, [%r609];
	mul.f64 	%fd1422, %fd354, %fd1421;
	fma.rn.f64 	%fd364, %fd1422, %fd1420, %fd351;
	mul.f64 	%fd1423, %fd355, %fd1421;
	fma.rn.f64 	%fd365, %fd1423, %fd1420, %fd352;
	mul.f64 	%fd1424, %fd356, %fd1421;
	fma.rn.f64 	%fd366, %fd1424, %fd1420, %fd353;
	add.s32 	%r610, %r1222, -4;
	and.b32  	%r611, %r610, %r10;
	shl.b32 	%r612, %r611, 3;
	mov.u32 	%r613, data;
	add.s32 	%r614, %r613, %r612;
	ld.shared.f64 	%fd1425, [%r614];
	sub.f64 	%fd367, %fd1425, %fd4;
	add.s32 	%r77, %r2, %r612;
	ld.shared.f64 	%fd1426, [%r77];
	sub.f64 	%fd368, %fd1426, %fd5;
	add.s32 	%r615, %r614, %r3;
	ld.shared.f64 	%fd1427, [%r615];
	sub.f64 	%fd369, %fd1427, %fd6;
	mul.f64 	%fd1428, %fd368, %fd368;
	fma.rn.f64 	%fd1429, %fd367, %fd367, %fd1428;
	fma.rn.f64 	%fd1430, %fd369, %fd369, %fd1429;
	add.f64 	%fd370, %fd877, %fd1430;
	sqrt.rn.f64 	%fd371, %fd370;
	{
	.reg .b32 %temp; 
	mov.b64 	{%temp, %r78}, %fd371;
	}
	abs.f64 	%fd372, %fd371;
	{ // callseq 27, 0
	.param .b64 param0;
	st.param.f64 	[param0], %fd372;
	.param .b64 retval0;
	call.uni (retval0), 
	__internal_accurate_pow, 
	(
	param0
	);
	ld.param.f64 	%fd1431, [retval0];
	} // callseq 27
	setp.lt.s32 	%p280, %r78, 0;
	neg.f64 	%fd1433, %fd1431;
	selp.f64 	%fd1434, %fd1433, %fd1431, %p2;
	selp.f64 	%fd1435, %fd1434, %fd1431, %p280;
	setp.eq.f64 	%p281, %fd370, 0d0000000000000000;
	selp.b32 	%r616, %r78, 0, %p2;
	or.b32  	%r617, %r616, 2146435072;
	selp.b32 	%r618, %r617, %r616, %p3;
	mov.b32 	%r619, 0;
	mov.b64 	%fd1436, {%r619, %r618};
	selp.f64 	%fd2227, %fd1436, %fd1435, %p281;
	add.f64 	%fd1437, %fd371, 0d4008000000000000;
	{
	.reg .b32 %temp; 
	mov.b64 	{%temp, %r620}, %fd1437;
	}
	and.b32  	%r621, %r620, 2146435072;
	setp.ne.s32 	%p282, %r621, 2146435072;
	@%p282 bra 	$L__BB0_145;
	setp.ltu.f64 	%p283, %fd370, 0d0000000000000000;
	@%p283 bra 	$L__BB0_144;
	setp.neu.f64 	%p284, %fd372, 0d7FF0000000000000;
	@%p284 bra 	$L__BB0_145;
	selp.b32 	%r622, %r14, %r13, %p1;
	selp.b32 	%r623, %r622, %r13, %p280;
	mov.b32 	%r624, 0;
	mov.b64 	%fd2227, {%r624, %r623};
	bra.uni 	$L__BB0_145;
$L__BB0_144:
	mov.f64 	%fd1438, 0d4008000000000000;
	add.rn.f64 	%fd2227, %fd371, %fd1438;
$L__BB0_145:
	setp.eq.f64 	%p289, %fd371, 0d3FF0000000000000;
	rcp.rn.f64 	%fd1439, %fd2227;
	selp.f64 	%fd1440, 0d3FF0000000000000, %fd1439, %p289;
	add.s32 	%r625, %r77, %r3;
	ld.shared.f64 	%fd1441, [%r625];
	mul.f64 	%fd1442, %fd367, %fd1441;
	fma.rn.f64 	%fd377, %fd1442, %fd1440, %fd364;
	mul.f64 	%fd1443, %fd368, %fd1441;
	fma.rn.f64 	%fd378, %fd1443, %fd1440, %fd365;
	mul.f64 	%fd1444, %fd369, %fd1441;
	fma.rn.f64 	%fd379, %fd1444, %fd1440, %fd366;
	add.s32 	%r626, %r1222, -3;
	and.b32  	%r627, %r626, %r10;
	shl.b32 	%r628, %r627, 3;
	mov.u32 	%r629, data;
	add.s32 	%r630, %r629, %r628;
	ld.shared.f64 	%fd1445, [%r630];
	sub.f64 	%fd380, %fd1445, %fd4;
	add.s32 	%r79, %r2, %r628;
	ld.shared.f64 	%fd1446, [%r79];
	sub.f64 	%fd381, %fd1446, %fd5;
	add.s32 	%r631, %r630, %r3;
	ld.shared.f64 	%fd1447, [%r631];
	sub.f64 	%fd382, %fd1447, %fd6;
	mul.f64 	%fd1448, %fd381, %fd381;
	fma.rn.f64 	%fd1449, %fd380, %fd380, %fd1448;
	fma.rn.f64 	%fd1450, %fd382, %fd382, %fd1449;
	add.f64 	%fd383, %fd877, %fd1450;
	sqrt.rn.f64 	%fd384, %fd383;
	{
	.reg .b32 %temp; 
	mov.b64 	{%temp, %r80}, %fd384;
	}
	abs.f64 	%fd385, %fd384;
	{ // callseq 28, 0
	.param .b64 param0;
	st.param.f64 	[param0], %fd385;
	.param .b64 retval0;
	call.uni (retval0), 
	__internal_accurate_pow, 
	(
	param0
	);
	ld.param.f64 	%fd1451, [retval0];
	} // callseq 28
	setp.lt.s32 	%p290, %r80, 0;
	neg.f64 	%fd1453, %fd1451;
	selp.f64 	%fd1454, %fd1453, %fd1451, %p2;
	selp.f64 	%fd1455, %fd1454, %fd1451, %p290;
	setp.eq.f64 	%p291, %fd383, 0d0000000000000000;
	selp.b32 	%r632, %r80, 0, %p2;
	or.b32  	%r633, %r632, 2146435072;
	selp.b32 	%r634, %r633, %r632, %p3;
	mov.b32 	%r635, 0;
	mov.b64 	%fd1456, {%r635, %r634};
	selp.f64 	%fd2228, %fd1456, %fd1455, %p291;
	add.f64 	%fd1457, %fd384, 0d4008000000000000;
	{
	.reg .b32 %temp; 
	mov.b64 	{%temp, %r636}, %fd1457;
	}
	and.b32  	%r637, %r636, 2146435072;
	setp.ne.s32 	%p292, %r637, 2146435072;
	@%p292 bra 	$L__BB0_150;
	setp.ltu.f64 	%p293, %fd383, 0d0000000000000000;
	@%p293 bra 	$L__BB0_149;
	setp.neu.f64 	%p294, %fd385, 0d7FF0000000000000;
	@%p294 bra 	$L__BB0_150;
	selp.b32 	%r638, %r14, %r13, %p1;
	selp.b32 	%r639, %r638, %r13, %p290;
	mov.b32 	%r640, 0;
	mov.b64 	%fd2228, {%r640, %r639};
	bra.uni 	$L__BB0_150;
$L__BB0_149:
	mov.f64 	%fd1458, 0d4008000000000000;
	add.rn.f64 	%fd2228, %fd384, %fd1458;
$L__BB0_150:
	setp.eq.f64 	%p299, %fd384, 0d3FF0000000000000;
	rcp.rn.f64 	%fd1459, %fd2228;
	selp.f64 	%fd1460, 0d3FF0000000000000, %fd1459, %p299;
	add.s32 	%r641, %r79, %r3;
	ld.shared.f64 	%fd1461, [%r641];
	mul.f64 	%fd1462, %fd380, %fd1461;
	fma.rn.f64 	%fd390, %fd1462, %fd1460, %fd377;
	mul.f64 	%fd1463, %fd381, %fd1461;
	fma.rn.f64 	%fd391, %fd1463, %fd1460, %fd378;
	mul.f64 	%fd1464, %fd382, %fd1461;
	fma.rn.f64 	%fd392, %fd1464, %fd1460, %fd379;
	add.s32 	%r642, %r1222, -2;
	and.b32  	%r643, %r642, %r10;
	shl.b32 	%r644, %r643, 3;
	mov.u32 	%r645, data;
	add.s32 	%r646, %r645, %r644;
	ld.shared.f64 	%fd1465, [%r646];
	sub.f64 	%fd393, %fd1465, %fd4;
	add.s32 	%r81, %r2, %r644;
	ld.shared.f64 	%fd1466, [%r81];
	sub.f64 	%fd394, %fd1466, %fd5;
	add.s32 	%r647, %r646, %r3;
	ld.shared.f64 	%fd1467, [%r647];
	sub.f64 	%fd395, %fd1467, %fd6;
	mul.f64 	%fd1468, %fd394, %fd394;
	fma.rn.f64 	%fd1469, %fd393, %fd393, %fd1468;
	fma.rn.f64 	%fd1470, %fd395, %fd395, %fd1469;
	add.f64 	%fd396, %fd877, %fd1470;
	sqrt.rn.f64 	%fd397, %fd396;
	{
	.reg .b32 %temp; 
	mov.b64 	{%temp, %r82}, %fd397;
	}
	abs.f64 	%fd398, %fd397;
	{ // callseq 29, 0
	.param .b64 param0;
	st.param.f64 	[param0], %fd398;
	.param .b64 retval0;
	call.uni (retval0), 
	__internal_accurate_pow, 
	(
	param0
	);
	ld.param.f64 	%fd1471, [retval0];
	} // callseq 29
	setp.lt.s32 	%p300, %r82, 0;
	neg.f64 	%fd1473, %fd1471;
	selp.f64 	%fd1474, %fd1473, %fd1471, %p2;
	selp.f64 	%fd1475, %fd1474, %fd1471, %p300;
	setp.eq.f64 	%p301, %fd396, 0d0000000000000000;
	selp.b32 	%r648, %r82, 0, %p2;
	or.b32  	%r649, %r648, 2146435072;
	selp.b32 	%r650, %r649, %r648, %p3;
	mov.b32 	%r651, 0;
	mov.b64 	%fd1476, {%r651, %r650};
	selp.f64 	%fd2229, %fd1476, %fd1475, %p301;
	add.f64 	%fd1477, %fd397, 0d4008000000000000;
	{
	.reg .b32 %temp; 
	mov.b64 	{%temp, %r652}, %fd1477;
	}
	and.b32  	%r653, %r652, 2146435072;
	setp.ne.s32 	%p302, %r653, 2146435072;
	@%p302 bra 	$L__BB0_155;
	setp.ltu.f64 	%p303, %fd396, 0d0000000000000000;
	@%p303 bra 	$L__BB0_154;
	setp.neu.f64 	%p304, %fd398, 0d7FF0000000000000;
	@%p304 bra 	$L__BB0_155;
	selp.b32 	%r654, %r14, %r13, %p1;
	selp.b32 	%r655, %r654, %r13, %p300;
	mov.b32 	%r656, 0;
	mov.b64 	%fd2229, {%r656, %r655};
	bra.uni 	$L__BB0_155;
$L__BB0_154:
	mov.f64 	%fd1478, 0d4008000000000000;
	add.rn.f64 	%fd2229, %fd397, %fd1478;
$L__BB0_155:
	setp.eq.f64 	%p309, %fd397, 0d3FF0000000000000;
	rcp.rn.f64 	%fd1479, %fd2229;
	selp.f64 	%fd1480, 0d3FF0000000000000, %fd1479, %p309;
	add.s32 	%r657, %r81, %r3;
	ld.shared.f64 	%fd1481, [%r657];
	mul.f64 	%fd1482, %fd393, %fd1481;
	fma.rn.f64 	%fd403, %fd1482, %fd1480, %fd390;
	mul.f64 	%fd1483, %fd394, %fd1481;
	fma.rn.f64 	%fd404, %fd1483, %fd1480, %fd391;
	mul.f64 	%fd1484, %fd395, %fd1481;
	fma.rn.f64 	%fd405, %fd1484, %fd1480, %fd392;
	add.s32 	%r658, %r1222, -1;
	and.b32  	%r659, %r658, %r10;
	shl.b32 	%r660, %r659, 3;
	mov.u32 	%r661, data;
	add.s32 	%r662, %r661, %r660;
	ld.shared.f64 	%fd1485, [%r662];
	sub.f64 	%fd406, %fd1485, %fd4;
	add.s32 	%r83, %r2, %r660;
	ld.shared.f64 	%fd1486, [%r83];
	sub.f64 	%fd407, %fd1486, %fd5;
	add.s32 	%r663, %r662, %r3;
	ld.shared.f64 	%fd1487, [%r663];
	sub.f64 	%fd408, %fd1487, %fd6;
	mul.f64 	%fd1488, %fd407, %fd407;
	fma.rn.f64 	%fd1489, %fd406, %fd406, %fd1488;
	fma.rn.f64 	%fd1490, %fd408, %fd408, %fd1489;
	add.f64 	%fd409, %fd877, %fd1490;
	sqrt.rn.f64 	%fd410, %fd409;
	{
	.reg .b32 %temp; 
	mov.b64 	{%temp, %r84}, %fd410;
	}
	abs.f64 	%fd411, %fd410;
	{ // callseq 30, 0
	.param .b64 param0;
	st.param.f64 	[param0], %fd411;
	.param .b64 retval0;
	call.uni (retval0), 
	__internal_accurate_pow, 
	(
	param0
	);
	ld.param.f64 	%fd1491, [retval0];
	} // callseq 30
	setp.lt.s32 	%p310, %r84, 0;
	neg.f64 	%fd1493, %fd1491;
	selp.f64 	%fd1494, %fd1493, %fd1491, %p2;
	selp.f64 	%fd1495, %fd1494, %fd1491, %p310;
	setp.eq.f64 	%p311, %fd409, 0d0000000000000000;
	selp.b32 	%r664, %r84, 0, %p2;
	or.b32  	%r665, %r664, 2146435072;
	selp.b32 	%r666, %r665, %r664, %p3;
	mov.b32 	%r667, 0;
	mov.b64 	%fd1496, {%r667, %r666};
	selp.f64 	%fd2230, %fd1496, %fd1495, %p311;
	add.f64 	%fd1497, %fd410, 0d4008000000000000;
	{
	.reg .b32 %temp; 
	mov.b64 	{%temp, %r668}, %fd1497;
	}
	and.b32  	%r669, %r668, 2146435072;
	setp.ne.s32 	%p312, %r669, 2146435072;
	@%p312 bra 	$L__BB0_160;
	setp.ltu.f64 	%p313, %fd409, 0d0000000000000000;
	@%p313 bra 	$L__BB0_159;
	setp.neu.f64 	%p314, %fd411, 0d7FF0000000000000;
	@%p314 bra 	$L__BB0_160;
	selp.b32 	%r670, %r14, %r13, %p1;
	selp.b32 	%r671, %r670, %r13, %p310;
	mov.b32 	%r672, 0;
	mov.b64 	%fd2230, {%r672, %r671};
	bra.uni 	$L__BB0_160;
$L__BB0_159:
	mov.f64 	%fd1498, 0d4008000000000000;
	add.rn.f64 	%fd2230, %fd410, %fd1498;
$L__BB0_160:
	setp.eq.f64 	%p319, %fd410, 0d3FF0000000000000;
	rcp.rn.f64 	%fd1499, %fd2230;
	selp.f64 	%fd1500, 0d3FF0000000000000, %fd1499, %p319;
	add.s32 	%r673, %r83, %r3;
	ld.shared.f64 	%fd1501, [%r673];
	mul.f64 	%fd1502, %fd406, %fd1501;
	fma.rn.f64 	%fd416, %fd1502, %fd1500, %fd403;
	mul.f64 	%fd1503, %fd407, %fd1501;
	fma.rn.f64 	%fd417, %fd1503, %fd1500, %fd404;
	mul.f64 	%fd1504, %fd408, %fd1501;
	fma.rn.f64 	%fd418, %fd1504, %fd1500, %fd405;
	and.b32  	%r674, %r1222, %r10;
	shl.b32 	%r675, %r674, 3;
	mov.u32 	%r676, data;
	add.s32 	%r677, %r676, %r675;
	ld.shared.f64 	%fd1505, [%r677];
	sub.f64 	%fd419, %fd1505, %fd4;
	add.s32 	%r85, %r2, %r675;
	ld.shared.f64 	%fd1506, [%r85];
	sub.f64 	%fd420, %fd1506, %fd5;
	add.s32 	%r678, %r677, %r3;
	ld.shared.f64 	%fd1507, [%r678];
	sub.f64 	%fd421, %fd1507, %fd6;
	mul.f64 	%fd1508, %fd420, %fd420;
	fma.rn.f64 	%fd1509, %fd419, %fd419, %fd1508;
	fma.rn.f64 	%fd1510, %fd421, %fd421, %fd1509;
	add.f64 	%fd422, %fd877, %fd1510;
	sqrt.rn.f64 	%fd423, %fd422;
	{
	.reg .b32 %temp; 
	mov.b64 	{%temp, %r86}, %fd423;
	}
	abs.f64 	%fd424, %fd423;
	{ // callseq 31, 0
	.param .b64 param0;
	st.param.f64 	[param0], %fd424;
	.param .b64 retval0;
	call.uni (retval0), 
	__internal_accurate_pow, 
	(
	param0
	);
	ld.param.f64 	%fd1511, [retval0];
	} // callseq 31
	setp.lt.s32 	%p320, %r86, 0;
	neg.f64 	%fd1513, %fd1511;
	selp.f64 	%fd1514, %fd1513, %fd1511, %p2;
	selp.f64 	%fd1515, %fd1514, %fd1511, %p320;
	setp.eq.f64 	%p321, %fd422, 0d0000000000000000;
	selp.b32 	%r679, %r86, 0, %p2;
	or.b32  	%r680, %r679, 2146435072;
	selp.b32 	%r681, %r680, %r679, %p3;
	mov.b32 	%r682, 0;
	mov.b64 	%fd1516, {%r682, %r681};
	selp.f64 	%fd2231, %fd1516, %fd1515, %p321;
	add.f64 	%fd1517, %fd423, 0d4008000000000000;
	{
	.reg .b32 %temp; 
	mov.b64 	{%temp, %r683}, %fd1517;
	}
	and.b32  	%r684, %r683, 2146435072;
	setp.ne.s32 	%p322, %r684, 2146435072;
	@%p322 bra 	$L__BB0_165;
	setp.ltu.f64 	%p323, %fd422, 0d0000000000000000;
	@%p323 bra 	$L__BB0_164;
	setp.neu.f64 	%p324, %fd424, 0d7FF0000000000000;
	@%p324 bra 	$L__BB0_165;
	selp.b32 	%r685, %r14, %r13, %p1;
	selp.b32 	%r686, %r685, %r13, %p320;
	mov.b32 	%r687, 0;
	mov.b64 	%fd2231, {%r687, %r686};
	bra.uni 	$L__BB0_165;
$L__BB0_164:
	mov.f64 	%fd1518, 0d4008000000000000;
	add.rn.f64 	%fd2231, %fd423, %fd1518;
$L__BB0_165:
	setp.eq.f64 	%p329, %fd423, 0d3FF0000000000000;
	rcp.rn.f64 	%fd1519, %fd2231;
	selp.f64 	%fd1520, 0d3FF0000000000000, %fd1519, %p329;
	add.s32 	%r688, %r85, %r3;
	ld.shared.f64 	%fd1521, [%r688];
	mul.f64 	%fd1522, %fd419, %fd1521;
	fma.rn.f64 	%fd429, %fd1522, %fd1520, %fd416;
	mul.f64 	%fd1523, %fd420, %fd1521;
	fma.rn.f64 	%fd430, %fd1523, %fd1520, %fd417;
	mul.f64 	%fd1524, %fd421, %fd1521;
	fma.rn.f64 	%fd431, %fd1524, %fd1520, %fd418;
	add.s32 	%r689, %r1222, 1;
	and.b32  	%r690, %r689, %r10;
	shl.b32 	%r691, %r690, 3;
	mov.u32 	%r692, data;
	add.s32 	%r693, %r692, %r691;
	ld.shared.f64 	%fd1525, [%r693];
	sub.f64 	%fd432, %fd1525, %fd4;
	add.s32 	%r87, %r2, %r691;
	ld.shared.f64 	%fd1526, [%r87];
	sub.f64 	%fd433, %fd1526, %fd5;
	add.s32 	%r694, %r693, %r3;
	ld.shared.f64 	%fd1527, [%r694];
	sub.f64 	%fd434, %fd1527, %fd6;
	mul.f64 	%fd1528, %fd433, %fd433;
	fma.rn.f64 	%fd1529, %fd432, %fd432, %fd1528;
	fma.rn.f64 	%fd1530, %fd434, %fd434, %fd1529;
	add.f64 	%fd435, %fd877, %fd1530;
	sqrt.rn.f64 	%fd436, %fd435;
	{
	.reg .b32 %temp; 
	mov.b64 	{%temp, %r88}, %fd436;
	}
	abs.f64 	%fd437, %fd436;
	{ // callseq 32, 0
	.param .b64 param0;
	st.param.f64 	[param0], %fd437;
	.param .b64 retval0;
	call.uni (retval0), 
	__internal_accurate_pow, 
	(
	param0
	);
	ld.param.f64 	%fd1531, [retval0];
	} // callseq 32
	setp.lt.s32 	%p330, %r88, 0;
	neg.f64 	%fd1533, %fd1531;
	selp.f64 	%fd1534, %fd1533, %fd1531, %p2;
	selp.f64 	%fd1535, %fd1534, %fd1531, %p330;
	setp.eq.f64 	%p331, %fd435, 0d0000000000000000;
	selp.b32 	%r695, %r88, 0, %p2;
	or.b32  	%r696, %r695, 2146435072;
	selp.b32 	%r697, %r696, %r695, %p3;
	mov.b32 	%r698, 0;
	mov.b64 	%fd1536, {%r698, %r697};
	selp.f64 	%fd2232, %fd1536, %fd1535, %p331;
	add.f64 	%fd1537, %fd436, 0d4008000000000000;
	{
	.reg .b32 %temp; 
	mov.b64 	{%temp, %r699}, %fd1537;
	}
	and.b32  	%r700, %r699, 2146435072;
	setp.ne.s32 	%p332, %r700, 2146435072;
	@%p332 bra 	$L__BB0_170;
	setp.ltu.f64 	%p333, %fd435, 0d0000000000000000;
	@%p333 bra 	$L__BB0_169;
	setp.neu.f64 	%p334, %fd437, 0d7FF0000000000000;
	@%p334 bra 	$L__BB0_170;
	selp.b32 	%r701, %r14, %r13, %p1;
	selp.b32 	%r702, %r701, %r13, %p330;
	mov.b32 	%r703, 0;
	mov.b64 	%fd2232, {%r703, %r702};
	bra.uni 	$L__BB0_170;
$L__BB0_169:
	mov.f64 	%fd1538, 0d4008000000000000;
	add.rn.f64 	%fd2232, %fd436, %fd1538;
$L__BB0_170:
	setp.eq.f64 	%p339, %fd436, 0d3FF0000000000000;
	rcp.rn.f64 	%fd1539, %fd2232;
	selp.f64 	%fd1540, 0d3FF0000000000000, %fd1539, %p339;
	add.s32 	%r704, %r87, %r3;
	ld.shared.f64 	%fd1541, [%r704];
	mul.f64 	%fd1542, %fd432, %fd1541;
	fma.rn.f64 	%fd442, %fd1542, %fd1540, %fd429;
	mul.f64 	%fd1543, %fd433, %fd1541;
	fma.rn.f64 	%fd443, %fd1543, %fd1540, %fd430;
	mul.f64 	%fd1544, %fd434, %fd1541;
	fma.rn.f64 	%fd444, %fd1544, %fd1540, %fd431;
	add.s32 	%r705, %r1222, 2;
	and.b32  	%r706, %r705, %r10;
	shl.b32 	%r707, %r706, 3;
	mov.u32 	%r708, data;
	add.s32 	%r709, %r708, %r707;
	ld.shared.f64 	%fd1545, [%r709];
	sub.f64 	%fd445, %fd1545, %fd4;
	add.s32 	%r89, %r2, %r707;
	ld.shared.f64 	%fd1546, [%r89];
	sub.f64 	%fd446, %fd1546, %fd5;
	add.s32 	%r710, %r709, %r3;
	ld.shared.f64 	%fd1547, [%r710];
	sub.f64 	%fd447, %fd1547, %fd6;
	mul.f64 	%fd1548, %fd446, %fd446;
	fma.rn.f64 	%fd1549, %fd445, %fd445, %fd1548;
	fma.rn.f64 	%fd1550, %fd447, %fd447, %fd1549;
	add.f64 	%fd448, %fd877, %fd1550;
	sqrt.rn.f64 	%fd449, %fd448;
	{
	.reg .b32 %temp; 
	mov.b64 	{%temp, %r90}, %fd449;
	}
	abs.f64 	%fd450, %fd449;
	{ // callseq 33, 0
	.param .b64 param0;
	st.param.f64 	[param0], %fd450;
	.param .b64 retval0;
	call.uni (retval0), 
	__internal_accurate_pow, 
	(
	param0
	);
	ld.param.f64 	%fd1551, [retval0];
	} // callseq 33
	setp.lt.s32 	%p340, %r90, 0;
	neg.f64 	%fd1553, %fd1551;
	selp.f64 	%fd1554, %fd1553, %fd1551, %p2;
	selp.f64 	%fd1555, %fd1554, %fd1551, %p340;
	setp.eq.f64 	%p341, %fd448, 0d0000000000000000;
	selp.b32 	%r711, %r90, 0, %p2;
	or.b32  	%r712, %r711, 2146435072;
	selp.b32 	%r713, %r712, %r711, %p3;
	mov.b32 	%r714, 0;
	mov.b64 	%fd1556, {%r714, %r713};
	selp.f64 	%fd2233, %fd1556, %fd1555, %p341;
	add.f64 	%fd1557, %fd449, 0d4008000000000000;
	{
	.reg .b32 %temp; 
	mov.b64 	{%temp, %r715}, %fd1557;
	}
	and.b32  	%r716, %r715, 2146435072;
	setp.ne.s32 	%p342, %r716, 2146435072;
	@%p342 bra 	$L__BB0_175;
	setp.ltu.f64 	%p343, %fd448, 0d0000000000000000;
	@%p343 bra 	$L__BB0_174;
	setp.neu.f64 	%p344, %fd450, 0d7FF0000000000000;
	@%p344 bra 	$L__BB0_175;
	selp.b32 	%r717, %r14, %r13, %p1;
	selp.b32 	%r718, %r717, %r13, %p340;
	mov.b32 	%r719, 0;
	mov.b64 	%fd2233, {%r719, %r718};
	bra.uni 	$L__BB0_175;
$L__BB0_174:
	mov.f64 	%fd1558, 0d4008000000000000;
	add.rn.f64 	%fd2233, %fd449, %fd1558;
$L__BB0_175:
	setp.eq.f64 	%p349, %fd449, 0d3FF0000000000000;
	rcp.rn.f64 	%fd1559, %fd2233;
	selp.f64 	%fd1560, 0d3FF0000000000000, %fd1559, %p349;
	add.s32 	%r720, %r89, %r3;
	ld.shared.f64 	%fd1561, [%r720];
	mul.f64 	%fd1562, %fd445, %fd1561;
	fma.rn.f64 	%fd455, %fd1562, %fd1560, %fd442;
	mul.f64 	%fd1563, %fd446, %fd1561;
	fma.rn.f64 	%fd456, %fd1563, %fd1560, %fd443;
	mul.f64 	%fd1564, %fd447, %fd1561;
	fma.rn.f64 	%fd457, %fd1564, %fd1560, %fd444;
	add.s32 	%r721, %r1222, 3;
	and.b32  	%r722, %r721, %r10;
	shl.b32 	%r723, %r722, 3;
	mov.u32 	%r724, data;
	add.s32 	%r725, %r724, %r723;
	ld.shared.f64 	%fd1565, [%r725];
	sub.f64 	%fd458, %fd1565, %fd4;
	add.s32 	%r91, %r2, %r723;
	ld.shared.f64 	%fd1566, [%r91];
	sub.f64 	%fd459, %fd1566, %fd5;
	add.s32 	%r726, %r725, %r3;
	ld.shared.f64 	%fd1567, [%r726];
	sub.f64 	%fd460, %fd1567, %fd6;
	mul.f64 	%fd1568, %fd459, %fd459;
	fma.rn.f64 	%fd1569, %fd458, %fd458, %fd1568;
	fma.rn.f64 	%fd1570, %fd460, %fd460, %fd1569;
	add.f64 	%fd461, %fd877, %fd1570;
	sqrt.rn.f64 	%fd462, %fd461;
	{
	.reg .b32 %temp; 
	mov.b64 	{%temp, %r92}, %fd462;
	}
	abs.f64 	%fd463, %fd462;
	{ // callseq 34, 0
	.param .b64 param0;
	st.param.f64 	[param0], %fd463;
	.param .b64 retval0;
	call.uni (retval0), 
	__internal_accurate_pow, 
	(
	param0
	);
	ld.param.f64 	%fd1571, [retval0];
	} // callseq 34
	setp.lt.s32 	%p350, %r92, 0;
	neg.f64 	%fd1573, %fd1571;
	selp.f64 	%fd1574, %fd1573, %fd1571, %p2;
	selp.f64 	%fd1575, %fd1574, %fd1571, %p350;
	setp.eq.f64 	%p351, %fd461, 0d0000000000000000;
	selp.b32 	%r727, %r92, 0, %p2;
	or.b32  	%r728, %r727, 2146435072;
	selp.b32 	%r729, %r728, %r727, %p3;
	mov.b32 	%r730, 0;
	mov.b64 	%fd1576, {%r730, %r729};
	selp.f64 	%fd2234, %fd1576, %fd1575, %p351;
	add.f64 	%fd1577, %fd462, 0d4008000000000000;
	{
	.reg .b32 %temp; 
	mov.b64 	{%temp, %r731}, %fd1577;
	}
	and.b32  	%r732, %r731, 2146435072;
	setp.ne.s32 	%p352, %r732, 2146435072;
	@%p352 bra 	$L__BB0_180;
	setp.ltu.f64 	%p353, %fd461, 0d0000000000000000;
	@%p353 bra 	$L__BB0_179;
	setp.neu.f64 	%p354, %fd463, 0d7FF0000000000000;
	@%p354 bra 	$L__BB0_180;
	selp.b32 	%r733, %r14, %r13, %p1;
	selp.b32 	%r734, %r733, %r13, %p350;
	mov.b32 	%r735, 0;
	mov.b64 	%fd2234, {%r735, %r734};
	bra.uni 	$L__BB0_180;
$L__BB0_179:
	mov.f64 	%fd1578, 0d4008000000000000;
	add.rn.f64 	%fd2234, %fd462, %fd1578;
$L__BB0_180:
	setp.eq.f64 	%p359, %fd462, 0d3FF0000000000000;
	rcp.rn.f64 	%fd1579, %fd2234;
	selp.f64 	%fd1580, 0d3FF0000000000000, %fd1579, %p359;
	add.s32 	%r736, %r91, %r3;
	ld.shared.f64 	%fd1581, [%r736];
	mul.f64 	%fd1582, %fd458, %fd1581;
	fma.rn.f64 	%fd468, %fd1582, %fd1580, %fd455;
	mul.f64 	%fd1583, %fd459, %fd1581;
	fma.rn.f64 	%fd469, %fd1583, %fd1580, %fd456;
	mul.f64 	%fd1584, %fd460, %fd1581;
	fma.rn.f64 	%fd470, %fd1584, %fd1580, %fd457;
	add.s32 	%r737, %r1222, 4;
	and.b32  	%r738, %r737, %r10;
	shl.b32 	%r739, %r738, 3;
	mov.u32 	%r740, data;
	add.s32 	%r741, %r740, %r739;
	ld.shared.f64 	%fd1585, [%r741];
	sub.f64 	%fd471, %fd1585, %fd4;
	add.s32 	%r93, %r2, %r739;
	ld.shared.f64 	%fd1586, [%r93];
	sub.f64 	%fd472, %fd1586, %fd5;
	add.s32 	%r742, %r741, %r3;
	ld.shared.f64 	%fd1587, [%r742];
	sub.f64 	%fd473, %fd1587, %fd6;
	mul.f64 	%fd1588, %fd472, %fd472;
	fma.rn.f64 	%fd1589, %fd471, %fd471, %fd1588;
	fma.rn.f64 	%fd1590, %fd473, %fd473, %fd1589;
	add.f64 	%fd474, %fd877, %fd1590;
	sqrt.rn.f64 	%fd475, %fd474;
	{
	.reg .b32 %temp; 
	mov.b64 	{%temp, %r94}, %fd475;
	}
	abs.f64 	%fd476, %fd475;
	{ // callseq 35, 0
	.param .b64 param0;
	st.param.f64 	[param0], %fd476;
	.param .b64 retval0;
	call.uni (retval0), 
	__internal_accurate_pow, 
	(
	param0
	);
	ld.param.f64 	%fd1591, [retval0];
	} // callseq 35
	setp.lt.s32 	%p360, %r94, 0;
	neg.f64 	%fd1593, %fd1591;
	selp.f64 	%fd1594, %fd1593, %fd1591, %p2;
	selp.f64 	%fd1595, %fd1594, %fd1591, %p360;
	setp.eq.f64 	%p361, %fd474, 0d0000000000000000;
	selp.b32 	%r743, %r94, 0, %p2;
	or.b32  	%r744, %r743, 2146435072;
	selp.b32 	%r745, %r744, %r743, %p3;
	mov.b32 	%r746, 0;
	mov.b64 	%fd1596, {%r746, %r745};
	selp.f64 	%fd2235, %fd1596, %fd1595, %p361;
	add.f64 	%fd1597, %fd475, 0d4008000000000000;
	{
	.reg .b32 %temp; 
	mov.b64 	{%temp, %r747}, %fd1597;
	}
	and.b32  	%r748, %r747, 2146435072;
	setp.ne.s32 	%p362, %r748, 2146435072;
	@%p362 bra 	$L__BB0_185;
	setp.ltu.f64 	%p363, %fd474, 0d0000000000000000;
	@%p363 bra 	$L__BB0_184;
	setp.neu.f64 	%p364, %fd476, 0d7FF0000000000000;
	@%p364 bra 	$L__BB0_185;
	selp.b32 	%r749, %r14, %r13, %p1;
	selp.b32 	%r750, %r749, %r13, %p360;
	mov.b32 	%r751, 0;
	mov.b64 	%fd2235, {%r751, %r750};
	bra.uni 	$L__BB0_185;
$L__BB0_184:
	mov.f64 	%fd1598, 0d4008000000000000;
	add.rn.f64 	%fd2235, %fd475, %fd1598;
$L__BB0_185:
	setp.eq.f64 	%p369, %fd475, 0d3FF0000000000000;
	rcp.rn.f64 	%fd1599, %fd2235;
	selp.f64 	%fd1600, 0d3FF0000000000000, %fd1599, %p369;
	add.s32 	%r752, %r93, %r3;
	ld.shared.f64 	%fd1601, [%r752];
	mul.f64 	%fd1602, %fd471, %fd1601;
	fma.rn.f64 	%fd481, %fd1602, %fd1600, %fd468;
	mul.f64 	%fd1603, %fd472, %fd1601;
	fma.rn.f64 	%fd482, %fd1603, %fd1600, %fd469;
	mul.f64 	%fd1604, %fd473, %fd1601;
	fma.rn.f64 	%fd483, %fd1604, %fd1600, %fd470;
	add.s32 	%r753, %r1222, 5;
	and.b32  	%r754, %r753, %r10;
	shl.b32 	%r755, %r754, 3;
	mov.u32 	%r756, data;
	add.s32 	%r757, %r756, %r755;
	ld.shared.f64 	%fd1605, [%r757];
	sub.f64 	%fd484, %fd1605, %fd4;
	add.s32 	%r95, %r2, %r755;
	ld.shared.f64 	%fd1606, [%r95];
	sub.f64 	%fd485, %fd1606, %fd5;
	add.s32 	%r758, %r757, %r3;
	ld.shared.f64 	%fd1607, [%r758];
	sub.f64 	%fd486, %fd1607, %fd6;
	mul.f64 	%fd1608, %fd485, %fd485;
	fma.rn.f64 	%fd1609, %fd484, %fd484, %fd1608;
	fma.rn.f64 	%fd1610, %fd486, %fd486, %fd1609;
	add.f64 	%fd487, %fd877, %fd1610;
	sqrt.rn.f64 	%fd488, %fd487;
	{
	.reg .b32 %temp; 
	mov.b64 	{%temp, %r96}, %fd488;
	}
	abs.f64 	%fd489, %fd488;
	{ // callseq 36, 0
	.param .b64 param0;
	st.param.f64 	[param0], %fd489;
	.param .b64 retval0;
	call.uni (retval0), 
	__internal_accurate_pow, 
	(
	param0
	);
	ld.param.f64 	%fd1611, [retval0];
	} // callseq 36
	setp.lt.s32 	%p370, %r96, 0;
	neg.f64 	%fd1613, %fd1611;
	selp.f64 	%fd1614, %fd1613, %fd1611, %p2;
	selp.f64 	%fd1615, %fd1614, %fd1611, %p370;
	setp.eq.f64 	%p371, %fd487, 0d0000000000000000;
	selp.b32 	%r759, %r96, 0, %p2;
	or.b32  	%r760, %r759, 2146435072;
	selp.b32 	%r761, %r760, %r759, %p3;
	mov.b32 	%r762, 0;
	mov.b64 	%fd1616, {%r762, %r761};
	selp.f64 	%fd2236, %fd1616, %fd1615, %p371;
	add.f64 	%fd1617, %fd488, 0d4008000000000000;
	{
	.reg .b32 %temp; 
	mov.b64 	{%temp, %r763}, %fd1617;
	}
	and.b32  	%r764, %r763, 2146435072;
	setp.ne.s32 	%p372, %r764, 2146435072;
	@%p372 bra 	$L__BB0_190;
	setp.ltu.f64 	%p373, %fd487, 0d0000000000000000;
	@%p373 bra 	$L__BB0_189;
	setp.neu.f64 	%p374, %fd489, 0d7FF0000000000000;
	@%p374 bra 	$L__BB0_190;
	selp.b32 	%r765, %r14, %r13, %p1;
	selp.b32 	%r766, %r765, %r13, %p370;
	mov.b32 	%r767, 0;
	mov.b64 	%fd2236, {%r767, %r766};
	bra.uni 	$L__BB0_190;
$L__BB0_189:
	mov.f64 	%fd1618, 0d4008000000000000;
	add.rn.f64 	%fd2236, %fd488, %fd1618;
$L__BB0_190:
	setp.eq.f64 	%p379, %fd488, 0d3FF0000000000000;
	rcp.rn.f64 	%fd1619, %fd2236;
	selp.f64 	%fd1620, 0d3FF0000000000000, %fd1619, %p379;
	add.s32 	%r768, %r95, %r3;
	ld.shared.f64 	%fd1621, [%r768];
	mul.f64 	%fd1622, %fd484, %fd1621;
	fma.rn.f64 	%fd494, %fd1622, %fd1620, %fd481;
	mul.f64 	%fd1623, %fd485, %fd1621;
	fma.rn.f64 	%fd495, %fd1623, %fd1620, %fd482;
	mul.f64 	%fd1624, %fd486, %fd1621;
	fma.rn.f64 	%fd496, %fd1624, %fd1620, %fd483;
	add.s32 	%r769, %r1222, 6;
	and.b32  	%r770, %r769, %r10;
	shl.b32 	%r771, %r770, 3;
	mov.u32 	%r772, data;
	add.s32 	%r773, %r772, %r771;
	ld.shared.f64 	%fd1625, [%r773];
	sub.f64 	%fd497, %fd1625, %fd4;
	add.s32 	%r97, %r2, %r771;
	ld.shared.f64 	%fd1626, [%r97];
	sub.f64 	%fd498, %fd1626, %fd5;
	add.s32 	%r774, %r773, %r3;
	ld.shared.f64 	%fd1627, [%r774];
	sub.f64 	%fd499, %fd1627, %fd6;
	mul.f64 	%fd1628, %fd498, %fd498;
	fma.rn.f64 	%fd1629, %fd497, %fd497, %fd1628;
	fma.rn.f64 	%fd1630, %fd499, %fd499, %fd1629;
	add.f64 	%fd500, %fd877, %fd1630;
	sqrt.rn.f64 	%fd501, %fd500;
	{
	.reg .b32 %temp; 
	mov.b64 	{%temp, %r98}, %fd501;
	}
	abs.f64 	%fd502, %fd501;
	{ // callseq 37, 0
	.param .b64 param0;
	st.param.f64 	[param0], %fd502;
	.param .b64 retval0;
	call.uni (retval0), 
	__internal_accurate_pow, 
	(
	param0
	);
	ld.param.f64 	%fd1631, [retval0];
	} // callseq 37
	setp.lt.s32 	%p380, %r98, 0;
	neg.f64 	%fd1633, %fd1631;
	selp.f64 	%fd1634, %fd1633, %fd1631, %p2;
	selp.f64 	%fd1635, %fd1634, %fd1631, %p380;
	setp.eq.f64 	%p381, %fd500, 0d0000000000000000;
	selp.b32 	%r775, %r98, 0, %p2;
	or.b32  	%r776, %r775, 2146435072;
	selp.b32 	%r777, %r776, %r775, %p3;
	mov.b32 	%r778, 0;
	mov.b64 	%fd1636, {%r778, %r777};
	selp.f64 	%fd2237, %fd1636, %fd1635, %p381;
	add.f64 	%fd1637, %fd501, 0d4008000000000000;
	{
	.reg .b32 %temp; 
	mov.b64 	{%temp, %r779}, %fd1637;
	}
	and.b32  	%r780, %r779, 2146435072;
	setp.ne.s32 	%p382, %r780, 2146435072;
	@%p382 bra 	$L__BB0_195;
	setp.ltu.f64 	%p383, %fd500, 0d0000000000000000;
	@%p383 bra 	$L__BB0_194;
	setp.neu.f64 	%p384, %fd502, 0d7FF0000000000000;
	@%p384 bra 	$L__BB0_195;
	selp.b32 	%r781, %r14, %r13, %p1;
	selp.b32 	%r782, %r781, %r13, %p380;
	mov.b32 	%r783, 0;
	mov.b64 	%fd2237, {%r783, %r782};
	bra.uni 	$L__BB0_195;
$L__BB0_194:
	mov.f64 	%fd1638, 0d4008000000000000;
	add.rn.f64 	%fd2237, %fd501, %fd1638;
$L__BB0_195:
	setp.eq.f64 	%p389, %fd501, 0d3FF0000000000000;
	rcp.rn.f64 	%fd1639, %fd2237;
	selp.f64 	%fd1640, 0d3FF0000000000000, %fd1639, %p389;
	add.s32 	%r784, %r97, %r3;
	ld.shared.f64 	%fd1641, [%r784];
	mul.f64 	%fd1642, %fd497, %fd1641;
	fma.rn.f64 	%fd507, %fd1642, %fd1640, %fd494;
	mul.f64 	%fd1643, %fd498, %fd1641;
	fma.rn.f64 	%fd508, %fd1643, %fd1640, %fd495;
	mul.f64 	%fd1644, %fd499, %fd1641;
	fma.rn.f64 	%fd509, %fd1644, %fd1640, %fd496;
	add.s32 	%r785, %r1222, 7;
	and.b32  	%r786, %r785, %r10;
	shl.b32 	%r787, %r786, 3;
	mov.u32 	%r788, data;
	add.s32 	%r789, %r788, %r787;
	ld.shared.f64 	%fd1645, [%r789];
	sub.f64 	%fd510, %fd1645, %fd4;
	add.s32 	%r99, %r2, %r787;
	ld.shared.f64 	%fd1646, [%r99];
	sub.f64 	%fd511, %fd1646, %fd5;
	add.s32 	%r790, %r789, %r3;
	ld.shared.f64 	%fd1647, [%r790];
	sub.f64 	%fd512, %fd1647, %fd6;
	mul.f64 	%fd1648, %fd511, %fd511;
	fma.rn.f64 	%fd1649, %fd510, %fd510, %fd1648;
	fma.rn.f64 	%fd1650, %fd512, %fd512, %fd1649;
	add.f64 	%fd513, %fd877, %fd1650;
	sqrt.rn.f64 	%fd514, %fd513;
	{
	.reg .b32 %temp; 
	mov.b64 	{%temp, %r100}, %fd514;
	}
	abs.f64 	%fd515, %fd514;
	{ // callseq 38, 0
	.param .b64 param0;
	st.param.f64 	[param0], %fd515;
	.param .b64 retval0;
	call.uni (retval0), 
	__internal_accurate_pow, 
	(
	param0
	);
	ld.param.f64 	%fd1651, [retval0];
	} // callseq 38
	setp.lt.s32 	%p390, %r100, 0;
	neg.f64 	%fd1653, %fd1651;
	selp.f64 	%fd1654, %fd1653, %fd1651, %p2;
	selp.f64 	%fd1655, %fd1654, %fd1651, %p390;
	setp.eq.f64 	%p391, %fd513, 0d0000000000000000;
	selp.b32 	%r791, %r100, 0, %p2;
	or.b32  	%r792, %r791, 2146435072;
	selp.b32 	%r793, %r792, %r791, %p3;
	mov.b32 	%r794, 0;
	mov.b64 	%fd1656, {%r794, %r793};
	selp.f64 	%fd2238, %fd1656, %fd1655, %p391;
	add.f64 	%fd1657, %fd514, 0d4008000000000000;
	{
	.reg .b32 %temp; 
	mov.b64 	{%temp, %r795}, %fd1657;
	}
	and.b32  	%r796, %r795, 2146435072;
	setp.ne.s32 	%p392, %r796, 2146435072;
	@%p392 bra 	$L__BB0_200;
	setp.ltu.f64 	%p393, %fd513, 0d0000000000000000;
	@%p393 bra 	$L__BB0_199;
	setp.neu.f64 	%p394, %fd515, 0d7FF0000000000000;
	@%p394 bra 	$L__BB0_200;
	selp.b32 	%r797, %r14, %r13, %p1;
	selp.b32 	%r798, %r797, %r13, %p390;
	mov.b32 	%r799, 0;
	mov.b64 	%fd2238, {%r799, %r798};
	bra.uni 	$L__BB0_200;
$L__BB0_199:
	mov.f64 	%fd1658, 0d4008000000000000;
	add.rn.f64 	%fd2238, %fd514, %fd1658;
$L__BB0_200:
	setp.eq.f64 	%p399, %fd514, 0d3FF0000000000000;
	rcp.rn.f64 	%fd1659, %fd2238;
	selp.f64 	%fd1660, 0d3FF0000000000000, %fd1659, %p399;
	add.s32 	%r800, %r99, %r3;
	ld.shared.f64 	%fd1661, [%r800];
	mul.f64 	%fd1662, %fd510, %fd1661;
	fma.rn.f64 	%fd520, %fd1662, %fd1660, %fd507;
	mul.f64 	%fd1663, %fd511, %fd1661;
	fma.rn.f64 	%fd521, %fd1663, %fd1660, %fd508;
	mul.f64 	%fd1664, %fd512, %fd1661;
	fma.rn.f64 	%fd522, %fd1664, %fd1660, %fd509;
	add.s32 	%r801, %r1222, 8;
	and.b32  	%r802, %r801, %r10;
	shl.b32 	%r803, %r802, 3;
	mov.u32 	%r804, data;
	add.s32 	%r805, %r804, %r803;
	ld.shared.f64 	%fd1665, [%r805];
	sub.f64 	%fd523, %fd1665, %fd4;
	add.s32 	%r101, %r2, %r803;
	ld.shared.f64 	%fd1666, [%r101];
	sub.f64 	%fd524, %fd1666, %fd5;
	add.s32 	%r806, %r805, %r3;
	ld.shared.f64 	%fd1667, [%r806];
	sub.f64 	%fd525, %fd1667, %fd6;
	mul.f64 	%fd1668, %fd524, %fd524;
	fma.rn.f64 	%fd1669, %fd523, %fd523, %fd1668;
	fma.rn.f64 	%fd1670, %fd525, %fd525, %fd1669;
	add.f64 	%fd526, %fd877, %fd1670;
	sqrt.rn.f64 	%fd527, %fd526;
	{
	.reg .b32 %temp; 
	mov.b64 	{%temp, %r102}, %fd527;
	}
	abs.f64 	%fd528, %fd527;
	{ // callseq 39, 0
	.param .b64 param0;
	st.param.f64 	[param0], %fd528;
	.param .b64 retval0;
	call.uni (retval0), 
	__internal_accurate_pow, 
	(
	param0
	);
	ld.param.f64 	%fd1671, [retval0];
	} // callseq 39
	setp.lt.s32 	%p400, %r102, 0;
	neg.f64 	%fd1673, %fd1671;
	selp.f64 	%fd1674, %fd1673, %fd1671, %p2;
	selp.f64 	%fd1675, %fd1674, %fd1671, %p400;
	setp.eq.f64 	%p401, %fd526, 0d0000000000000000;
	selp.b32 	%r807, %r102, 0, %p2;
	or.b32  	%r808, %r807, 2146435072;
	selp.b32 	%r809, %r808, %r807, %p3;
	mov.b32 	%r810, 0;
	mov.b64 	%fd1676, {%r810, %r809};
	selp.f64 	%fd2239, %fd1676, %fd1675, %p401;
	add.f64 	%fd1677, %fd527, 0d4008000000000000;
	{
	.reg .b32 %temp; 
	mov.b64 	{%temp, %r811}, %fd1677;
	}
	and.b32  	%r812, %r811, 2146435072;
	setp.ne.s32 	%p402, %r812, 2146435072;
	@%p402 bra 	$L__BB0_205;
	setp.ltu.f64 	%p403, %fd526, 0d0000000000000000;
	@%p403 bra 	$L__BB0_204;
	setp.neu.f64 	%p404, %fd528, 0d7FF0000000000000;
	@%p404 bra 	$L__BB0_205;
	selp.b32 	%r813, %r14, %r13, %p1;
	selp.b32 	%r814, %r813, %r13, %p400;
	mov.b32 	%r815, 0;
	mov.b64 	%fd2239, {%r815, %r814};
	bra.uni 	$L__BB0_205;
$L__BB0_204:
	mov.f64 	%fd1678, 0d4008000000000000;
	add.rn.f64 	%fd2239, %fd527, %fd1678;
$L__BB0_205:
	setp.eq.f64 	%p409, %fd527, 0d3FF0000000000000;
	rcp.rn.f64 	%fd1679, %fd2239;
	selp.f64 	%fd1680, 0d3FF0000000000000, %fd1679, %p409;
	add.s32 	%r816, %r101, %r3;
	ld.shared.f64 	%fd1681, [%r816];
	mul.f64 	%fd1682, %fd523, %fd1681;
	fma.rn.f64 	%fd533, %fd1682, %fd1680, %fd520;
	mul.f64 	%fd1683, %fd524, %fd1681;
	fma.rn.f64 	%fd534, %fd1683, %fd1680, %fd521;
	mul.f64 	%fd1684, %fd525, %fd1681;
	fma.rn.f64 	%fd535, %fd1684, %fd1680, %fd522;
	add.s32 	%r817, %r1222, 9;
	and.b32  	%r818, %r817, %r10;
	shl.b32 	%r819, %r818, 3;
	mov.u32 	%r820, data;
	add.s32 	%r821, %r820, %r819;
	ld.shared.f64 	%fd1685, [%r821];
	sub.f64 	%fd536, %fd1685, %fd4;
	add.s32 	%r103, %r2, %r819;
	ld.shared.f64 	%fd1686, [%r103];
	sub.f64 	%fd537, %fd1686, %fd5;
	add.s32 	%r822, %r821, %r3;
	ld.shared.f64 	%fd1687, [%r822];
	sub.f64 	%fd538, %fd1687, %fd6;
	mul.f64 	%fd1688, %fd537, %fd537;
	fma.rn.f64 	%fd1689, %fd536, %fd536, %fd1688;
	fma.rn.f64 	%fd1690, %fd538, %fd538, %fd1689;
	add.f64 	%fd539, %fd877, %fd1690;
	sqrt.rn.f64 	%fd540, %fd539;
	{
	.reg .b32 %temp; 
	mov.b64 	{%temp, %r104}, %fd540;
	}
	abs.f64 	%fd541, %fd540;
	{ // callseq 40, 0
	.param .b64 param0;
	st.param.f64 	[param0], %fd541;
	.param .b64 retval0;
	call.uni (retval0), 
	__internal_accurate_pow, 
	(
	param0
	);
	ld.param.f64 	%fd1691, [retval0];
	} // callseq 40
	setp.lt.s32 	%p410, %r104, 0;
	neg.f64 	%fd1693, %fd1691;
	selp.f64 	%fd1694, %fd1693, %fd1691, %p2;
	selp.f64 	%fd1695, %fd1694, %fd1691, %p410;
	setp.eq.f64 	%p411, %fd539, 0d0000000000000000;
	selp.b32 	%r823, %r104, 0, %p2;
	or.b32  	%r824, %r823, 2146435072;
	selp.b32 	%r825, %r824, %r823, %p3;
	mov.b32 	%r826, 0;
	mov.b64 	%fd1696, {%r826, %r825};
	selp.f64 	%fd2240, %fd1696, %fd1695, %p411;
	add.f64 	%fd1697, %fd540, 0d4008000000000000;
	{
	.reg .b32 %temp; 
	mov.b64 	{%temp, %r827}, %fd1697;
	}
	and.b32  	%r828, %r827, 2146435072;
	setp.ne.s32 	%p412, %r828, 2146435072;
	@%p412 bra 	$L__BB0_210;
	setp.ltu.f64 	%p413, %fd539, 0d0000000000000000;
	@%p413 bra 	$L__BB0_209;
	setp.neu.f64 	%p414, %fd541, 0d7FF0000000000000;
	@%p414 bra 	$L__BB0_210;
	selp.b32 	%r829, %r14, %r13, %p1;
	selp.b32 	%r830, %r829, %r13, %p410;
	mov.b32 	%r831, 0;
	mov.b64 	%fd2240, {%r831, %r830};
	bra.uni 	$L__BB0_210;
$L__BB0_209:
	mov.f64 	%fd1698, 0d4008000000000000;
	add.rn.f64 	%fd2240, %fd540, %fd1698;
$L__BB0_210:
	setp.eq.f64 	%p419, %fd540, 0d3FF0000000000000;
	rcp.rn.f64 	%fd1699, %fd2240;
	selp.f64 	%fd1700, 0d3FF0000000000000, %fd1699, %p419;
	add.s32 	%r832, %r103, %r3;
	ld.shared.f64 	%fd1701, [%r832];
	mul.f64 	%fd1702, %fd536, %fd1701;
	fma.rn.f64 	%fd546, %fd1702, %fd1700, %fd533;
	mul.f64 	%fd1703, %fd537, %fd1701;
	fma.rn.f64 	%fd547, %fd1703, %fd1700, %fd534;
	mul.f64 	%fd1704, %fd538, %fd1701;
	fma.rn.f64 	%fd548, %fd1704, %fd1700, %fd535;
	add.s32 	%r833, %r1222, 10;
	and.b32  	%r834, %r833, %r10;
	shl.b32 	%r835, %r834, 3;
	mov.u32 	%r836, data;
	add.s32 	%r837, %r836, %r835;
	ld.shared.f64 	%fd1705, [%r837];
	sub.f64 	%fd549, %fd1705, %fd4;
	add.s32 	%r105, %r2, %r835;
	ld.shared.f64 	%fd1706, [%r105];
	sub.f64 	%fd550, %fd1706, %fd5;
	add.s32 	%r838, %r837, %r3;
	ld.shared.f64 	%fd1707, [%r838];
	sub.f64 	%fd551, %fd1707, %fd6;
	mul.f64 	%fd1708, %fd550, %fd550;
	fma.rn.f64 	%fd1709, %fd549, %fd549, %fd1708;
	fma.rn.f64 	%fd1710, %fd551, %fd551, %fd1709;
	add.f64 	%fd552, %fd877, %fd1710;
	sqrt.rn.f64 	%fd553, %fd552;
	{
	.reg .b32 %temp; 
	mov.b64 	{%temp, %r106}, %fd553;
	}
	abs.f64 	%fd554, %fd553;
	{ // callseq 41, 0
	.param .b64 param0;
	st.param.f64 	[param0], %fd554;
	.param .b64 retval0;
	call.uni (retval0), 
	__internal_accurate_pow, 
	(
	param0
	);
	ld.param.f64 	%fd1711, [retval0];
	} // callseq 41
	setp.lt.s32 	%p420, %r106, 0;
	neg.f64 	%fd1713, %fd1711;
	selp.f64 	%fd1714, %fd1713, %fd1711, %p2;
	selp.f64 	%fd1715, %fd1714, %fd1711, %p420;
	setp.eq.f64 	%p421, %fd552, 0d0000000000000000;
	selp.b32 	%r839, %r106, 0, %p2;
	or.b32  	%r840, %r839, 2146435072;
	selp.b32 	%r841, %r840, %r839, %p3;
	mov.b32 	%r842, 0;
	mov.b64 	%fd1716, {%r842, %r841};
	selp.f64 	%fd2241, %fd1716, %fd1715, %p421;
	add.f64 	%fd1717, %fd553, 0d4008000000000000;
	{
	.reg .b32 %temp; 
	mov.b64 	{%temp, %r843}, %fd1717;
	}
	and.b32  	%r844, %r843, 2146435072;
	setp.ne.s32 	%p422, %r844, 2146435072;
	@%p422 bra 	$L__BB0_215;
	setp.ltu.f64 	%p423, %fd552, 0d0000000000000000;
	@%p423 bra 	$L__BB0_214;
	setp.neu.f64 	%p424, %fd554, 0d7FF0000000000000;
	@%p424 bra 	$L__BB0_215;
	selp.b32 	%r845, %r14, %r13, %p1;
	selp.b32 	%r846, %r845, %r13, %p420;
	mov.b32 	%r847, 0;
	mov.b64 	%fd2241, {%r847, %r846};
	bra.uni 	$L__BB0_215;
$L__BB0_214:
	mov.f64 	%fd1718, 0d4008000000000000;
	add.rn.f64 	%fd2241, %fd553, %fd1718;
$L__BB0_215:
	setp.eq.f64 	%p429, %fd553, 0d3FF0000000000000;
	rcp.rn.f64 	%fd1719, %fd2241;
	selp.f64 	%fd1720, 0d3FF0000000000000, %fd1719, %p429;
	add.s32 	%r848, %r105, %r3;
	ld.shared.f64 	%fd1721, [%r848];
	mul.f64 	%fd1722, %fd549, %fd1721;
	fma.rn.f64 	%fd559, %fd1722, %fd1720, %fd546;
	mul.f64 	%fd1723, %fd550, %fd1721;
	fma.rn.f64 	%fd560, %fd1723, %fd1720, %fd547;
	mul.f64 	%fd1724, %fd551, %fd1721;
	fma.rn.f64 	%fd561, %fd1724, %fd1720, %fd548;
	add.s32 	%r849, %r1222, 11;
	and.b32  	%r850, %r849, %r10;
	shl.b32 	%r851, %r850, 3;
	mov.u32 	%r852, data;
	add.s32 	%r853, %r852, %r851;
	ld.shared.f64 	%fd1725, [%r853];
	sub.f64 	%fd562, %fd1725, %fd4;
	add.s32 	%r107, %r2, %r851;
	ld.shared.f64 	%fd1726, [%r107];
	sub.f64 	%fd563, %fd1726, %fd5;
	add.s32 	%r854, %r853, %r3;
	ld.shared.f64 	%fd1727, [%r854];
	sub.f64 	%fd564, %fd1727, %fd6;
	mul.f64 	%fd1728, %fd563, %fd563;
	fma.rn.f64 	%fd1729, %fd562, %fd562, %fd1728;
	fma.rn.f64 	%fd1730, %fd564, %fd564, %fd1729;
	add.f64 	%fd565, %fd877, %fd1730;
	sqrt.rn.f64 	%fd566, %fd565;
	{
	.reg .b32 %temp; 
	mov.b64 	{%temp, %r108}, %fd566;
	}
	abs.f64 	%fd567, %fd566;
	{ // callseq 42, 0
	.param .b64 param0;
	st.param.f64 	[param0], %fd567;
	.param .b64 retval0;
	call.uni (retval0), 
	__internal_accurate_pow, 
	(
	param0
	);
	ld.param.f64 	%fd1731, [retval0];
	} // callseq 42
	setp.lt.s32 	%p430, %r108, 0;
	neg.f64 	%fd1733, %fd1731;
	selp.f64 	%fd1734, %fd1733, %fd1731, %p2;
	selp.f64 	%fd1735, %fd1734, %fd1731, %p430;
	setp.eq.f64 	%p431, %fd565, 0d0000000000000000;
	selp.b32 	%r855, %r108, 0, %p2;
	or.b32  	%r856, %r855, 2146435072;
	selp.b32 	%r857, %r856, %r855, %p3;
	mov.b32 	%r858, 0;
	mov.b64 	%fd1736, {%r858, %r857};
	selp.f64 	%fd2242, %fd1736, %fd1735, %p431;
	add.f64 	%fd1737, %fd566, 0d4008000000000000;
	{
	.reg .b32 %temp; 
	mov.b64 	{%temp, %r859}, %fd1737;
	}
	and.b32  	%r860, %r859, 2146435072;
	setp.ne.s32 	%p432, %r860, 2146435072;
	@%p432 bra 	$L__BB0_220;
	setp.ltu.f64 	%p433, %fd565, 0d0000000000000000;
	@%p433 bra 	$L__BB0_219;
	setp.neu.f64 	%p434, %fd567, 0d7FF0000000000000;
	@%p434 bra 	$L__BB0_220;
	selp.b32 	%r861, %r14, %r13, %p1;
	selp.b32 	%r862, %r861, %r13, %p430;
	mov.b32 	%r863, 0;
	mov.b64 	%fd2242, {%r863, %r862};
	bra.uni 	$L__BB0_220;
$L__BB0_219:
	mov.f64 	%fd1738, 0d4008000000000000;
	add.rn.f64 	%fd2242, %fd566, %fd1738;
$L__BB0_220:
	setp.eq.f64 	%p439, %fd566, 0d3FF0000000000000;
	rcp.rn.f64 	%fd1739, %fd2242;
	selp.f64 	%fd1740, 0d3FF0000000000000, %fd1739, %p439;
	add.s32 	%r864, %r107, %r3;
	ld.shared.f64 	%fd1741, [%r864];
	mul.f64 	%fd1742, %fd562, %fd1741;
	fma.rn.f64 	%fd572, %fd1742, %fd1740, %fd559;
	mul.f64 	%fd1743, %fd563, %fd1741;
	fma.rn.f64 	%fd573, %fd1743, %fd1740, %fd560;
	mul.f64 	%fd1744, %fd564, %fd1741;
	fma.rn.f64 	%fd574, %fd1744, %fd1740, %fd561;
	add.s32 	%r865, %r1222, 12;
	and.b32  	%r866, %r865, %r10;
	shl.b32 	%r867, %r866, 3;
	mov.u32 	%r868, data;
	add.s32 	%r869, %r868, %r867;
	ld.shared.f64 	%fd1745, [%r869];
	sub.f64 	%fd575, %fd1745, %fd4;
	add.s32 	%r109, %r2, %r867;
	ld.shared.f64 	%fd1746, [%r109];
	sub.f64 	%fd576, %fd1746, %fd5;
	add.s32 	%r870, %r869, %r3;
	ld.shared.f64 	%fd1747, [%r870];
	sub.f64 	%fd577, %fd1747, %fd6;
	mul.f64 	%fd1748, %fd576, %fd576;
	fma.rn.f64 	%fd1749, %fd575, %fd575, %fd1748;
	fma.rn.f64 	%fd1750, %fd577, %fd577, %fd1749;
	add.f64 	%fd578, %fd877, %fd1750;
	sqrt.rn.f64 	%fd579, %fd578;
	{
	.reg .b32 %temp; 
	mov.b64 	{%temp, %r110}, %fd579;
	}
	abs.f64 	%fd580, %fd579;
	{ // callseq 43, 0
	.param .b64 param0;
	st.param.f64 	[param0], %fd580;
	.param .b64 retval0;
	call.uni (retval0), 
	__internal_accurate_pow, 
	(
	param0
	);
	ld.param.f64 	%fd1751, [retval0];
	} // callseq 43
	setp.lt.s32 	%p440, %r110, 0;
	neg.f64 	%fd1753, %fd1751;
	selp.f64 	%fd1754, %fd1753, %fd1751, %p2;
	selp.f64 	%fd1755, %fd1754, %fd1751, %p440;
	setp.eq.f64 	%p441, %fd578, 0d0000000000000000;
	selp.b32 	%r871, %r110, 0, %p2;
	or.b32  	%r872, %r871, 2146435072;
	selp.b32 	%r873, %r872, %r871, %p3;
	mov.b32 	%r874, 0;
	mov.b64 	%fd1756, {%r874, %r873};
	selp.f64 	%fd2243, %fd1756, %fd1755, %p441;
	add.f64 	%fd1757, %fd579, 0d4008000000000000;
	{
	.reg .b32 %temp; 
	mov.b64 	{%temp, %r875}, %fd1757;
	}
	and.b32  	%r876, %r875, 2146435072;
	setp.ne.s32 	%p442, %r876, 2146435072;
	@%p442 bra 	$L__BB0_225;
	setp.ltu.f64 	%p443, %fd578, 0d0000000000000000;
	@%p443 bra 	$L__BB0_224;
	setp.neu.f64 	%p444, %fd580, 0d7FF0000000000000;
	@%p444 bra 	$L__BB0_225;
	selp.b32 	%r877, %r14, %r13, %p1;
	selp.b32 	%r878, %r877, %r13, %p440;
	mov.b32 	%r879, 0;
	mov.b64 	%fd2243, {%r879, %r878};
	bra.uni 	$L__BB0_225;
$L__BB0_224:
	mov.f64 	%fd1758, 0d4008000000000000;
	add.rn.f64 	%fd2243, %fd579, %fd1758;
$L__BB0_225:
	setp.eq.f64 	%p449, %fd579, 0d3FF0000000000000;
	rcp.rn.f64 	%fd1759, %fd2243;
	selp.f64 	%fd1760, 0d3FF0000000000000, %fd1759, %p449;
	add.s32 	%r880, %r109, %r3;
	ld.shared.f64 	%fd1761, [%r880];
	mul.f64 	%fd1762, %fd575, %fd1761;
	fma.rn.f64 	%fd585, %fd1762, %fd1760, %fd572;
	mul.f64 	%fd1763, %fd576, %fd1761;
	fma.rn.f64 	%fd586, %fd1763, %fd1760, %fd573;
	mul.f64 	%fd1764, %fd577, %fd1761;
	fma.rn.f64 	%fd587, %fd1764, %fd1760, %fd574;
	add.s32 	%r881, %r1222, 13;
	and.b32  	%r882, %r881, %r10;
	shl.b32 	%r883, %r882, 3;
	mov.u32 	%r884, data;
	add.s32 	%r885, %r884, %r883;
	ld.shared.f64 	%fd1765, [%r885];
	sub.f64 	%fd588, %fd1765, %fd4;
	add.s32 	%r111, %r2, %r883;
	ld.shared.f64 	%fd1766, [%r111];
	sub.f64 	%fd589, %fd1766, %fd5;
	add.s32 	%r886, %r885, %r3;
	ld.shared.f64 	%fd1767, [%r886];
	sub.f64 	%fd590, %fd1767, %fd6;
	mul.f64 	%fd1768, %fd589, %fd589;
	fma.rn.f64 	%fd1769, %fd588, %fd588, %fd1768;
	fma.rn.f64 	%fd1770, %fd590, %fd590, %fd1769;
	add.f64 	%fd591, %fd877, %fd1770;
	sqrt.rn.f64 	%fd592, %fd591;
	{
	.reg .b32 %temp; 
	mov.b64 	{%temp, %r112}, %fd592;
	}
	abs.f64 	%fd593, %fd592;
	{ // callseq 44, 0
	.param .b64 param0;
	st.param.f64 	[param0], %fd593;
	.param .b64 retval0;
	call.uni (retval0), 
	__internal_accurate_pow, 
	(
	param0
	);
	ld.param.f64 	%fd1771, [retval0];
	} // callseq 44
	setp.lt.s32 	%p450, %r112, 0;
	neg.f64 	%fd1773, %fd1771;
	selp.f64 	%fd1774, %fd1773, %fd1771, %p2;
	selp.f64 	%fd1775, %fd1774, %fd1771, %p450;
	setp.eq.f64 	%p451, %fd591, 0d0000000000000000;
	selp.b32 	%r887, %r112, 0, %p2;
	or.b32  	%r888, %r887, 2146435072;
	selp.b32 	%r889, %r888, %r887, %p3;
	mov.b32 	%r890, 0;
	mov.b64 	%fd1776, {%r890, %r889};
	selp.f64 	%fd2244, %fd1776, %fd1775, %p451;
	add.f64 	%fd1777, %fd592, 0d4008000000000000;
	{
	.reg .b32 %temp; 
	mov.b64 	{%temp, %r891}, %fd1777;
	}
	and.b32  	%r892, %r891, 2146435072;
	setp.ne.s32 	%p452, %r892, 2146435072;
	@%p452 bra 	$L__BB0_230;
	setp.ltu.f64 	%p453, %fd591, 0d0000000000000000;
	@%p453 bra 	$L__BB0_229;
	setp.neu.f64 	%p454, %fd593, 0d7FF0000000000000;
	@%p454 bra 	$L__BB0_230;
	selp.b32 	%r893, %r14, %r13, %p1;
	selp.b32 	%r894, %r893, %r13, %p450;
	mov.b32 	%r895, 0;
	mov.b64 	%fd2244, {%r895, %r894};
	bra.uni 	$L__BB0_230;
$L__BB0_229:
	mov.f64 	%fd1778, 0d4008000000000000;
	add.rn.f64 	%fd2244, %fd592, %fd1778;
$L__BB0_230:
	setp.eq.f64 	%p459, %fd592, 0d3FF0000000000000;
	rcp.rn.f64 	%fd1779, %fd2244;
	selp.f64 	%fd1780, 0d3FF0000000000000, %fd1779, %p459;
	add.s32 	%r896, %r111, %r3;
	ld.shared.f64 	%fd1781, [%r896];
	mul.f64 	%fd1782, %fd588, %fd1781;
	fma.rn.f64 	%fd598, %fd1782, %fd1780, %fd585;
	mul.f64 	%fd1783, %fd589, %fd1781;
	fma.rn.f64 	%fd599, %fd1783, %fd1780, %fd586;
	mul.f64 	%fd1784, %fd590, %fd1781;
	fma.rn.f64 	%fd600, %fd1784, %fd1780, %fd587;
	add.s32 	%r897, %r1222, 14;
	and.b32  	%r898, %r897, %r10;
	shl.b32 	%r899, %r898, 3;
	mov.u32 	%r900, data;
	add.s32 	%r901, %r900, %r899;
	ld.shared.f64 	%fd1785, [%r901];
	sub.f64 	%fd601, %fd1785, %fd4;
	add.s32 	%r113, %r2, %r899;
	ld.shared.f64 	%fd1786, [%r113];
	sub.f64 	%fd602, %fd1786, %fd5;
	add.s32 	%r902, %r901, %r3;
	ld.shared.f64 	%fd1787, [%r902];
	sub.f64 	%fd603, %fd1787, %fd6;
	mul.f64 	%fd1788, %fd602, %fd602;
	fma.rn.f64 	%fd1789, %fd601, %fd601, %fd1788;
	fma.rn.f64 	%fd1790, %fd603, %fd603, %fd1789;
	add.f64 	%fd604, %fd877, %fd1790;
	sqrt.rn.f64 	%fd605, %fd604;
	{
	.reg .b32 %temp; 
	mov.b64 	{%temp, %r114}, %fd605;
	}
	abs.f64 	%fd606, %fd605;
	{ // callseq 45, 0
	.param .b64 param0;
	st.param.f64 	[param0], %fd606;
	.param .b64 retval0;
	call.uni (retval0), 
	__internal_accurate_pow, 
	(
	param0
	);
	ld.param.f64 	%fd1791, [retval0];
	} // callseq 45
	setp.lt.s32 	%p460, %r114, 0;
	neg.f64 	%fd1793, %fd1791;
	selp.f64 	%fd1794, %fd1793, %fd1791, %p2;
	selp.f64 	%fd1795, %fd1794, %fd1791, %p460;
	setp.eq.f64 	%p461, %fd604, 0d0000000000000000;
	selp.b32 	%r903, %r114, 0, %p2;
	or.b32  	%r904, %r903, 2146435072;
	selp.b32 	%r905, %r904, %r903, %p3;
	mov.b32 	%r906, 0;
	mov.b64 	%fd1796, {%r906, %r905};
	selp.f64 	%fd2245, %fd1796, %fd1795, %p461;
	add.f64 	%fd1797, %fd605, 0d4008000000000000;
	{
	.reg .b32 %temp; 
	mov.b64 	{%temp, %r907}, %fd1797;
	}
	and.b32  	%r908, %r907, 2146435072;
	setp.ne.s32 	%p462, %r908, 2146435072;
	@%p462 bra 	$L__BB0_235;
	setp.ltu.f64 	%p463, %fd604, 0d0000000000000000;
	@%p463 bra 	$L__BB0_234;
	setp.neu.f64 	%p464, %fd606, 0d7FF0000000000000;
	@%p464 bra 	$L__BB0_235;
	selp.b32 	%r909, %r14, %r13, %p1;
	selp.b32 	%r910, %r909, %r13, %p460;
	mov.b32 	%r911, 0;
	mov.b64 	%fd2245, {%r911, %r910};
	bra.uni 	$L__BB0_235;
$L__BB0_234:
	mov.f64 	%fd1798, 0d4008000000000000;
	add.rn.f64 	%fd2245, %fd605, %fd1798;
$L__BB0_235:
	setp.eq.f64 	%p469, %fd605, 0d3FF0000000000000;
	rcp.rn.f64 	%fd1799, %fd2245;
	selp.f64 	%fd1800, 0d3FF0000000000000, %fd1799, %p469;
	add.s32 	%r912, %r113, %r3;
	ld.shared.f64 	%fd1801, [%r912];
	mul.f64 	%fd1802, %fd601, %fd1801;
	fma.rn.f64 	%fd611, %fd1802, %fd1800, %fd598;
	mul.f64 	%fd1803, %fd602, %fd1801;
	fma.rn.f64 	%fd612, %fd1803, %fd1800, %fd599;
	mul.f64 	%fd1804, %fd603, %fd1801;
	fma.rn.f64 	%fd613, %fd1804, %fd1800, %fd600;
	add.s32 	%r913, %r1222, 15;
	and.b32  	%r914, %r913, %r10;
	shl.b32 	%r915, %r914, 3;
	mov.u32 	%r916, data;
	add.s32 	%r917, %r916, %r915;
	ld.shared.f64 	%fd1805, [%r917];
	sub.f64 	%fd614, %fd1805, %fd4;
	add.s32 	%r115, %r2, %r915;
	ld.shared.f64 	%fd1806, [%r115];
	sub.f64 	%fd615, %fd1806, %fd5;
	add.s32 	%r918, %r917, %r3;
	ld.shared.f64 	%fd1807, [%r918];
	sub.f64 	%fd616, %fd1807, %fd6;
	mul.f64 	%fd1808, %fd615, %fd615;
	fma.rn.f64 	%fd1809, %fd614, %fd614, %fd1808;
	fma.rn.f64 	%fd1810, %fd616, %fd616, %fd1809;
	add.f64 	%fd617, %fd877, %fd1810;
	sqrt.rn.f64 	%fd618, %fd617;
	{
	.reg .b32 %temp; 
	mov.b64 	{%temp, %r116}, %fd618;
	}
	abs.f64 	%fd619, %fd618;
	{ // callseq 46, 0
	.param .b64 param0;
	st.param.f64 	[param0], %fd619;
	.param .b64 retval0;
	call.uni (retval0), 
	__internal_accurate_pow, 
	(
	param0
	);
	ld.param.f64 	%fd1811, [retval0];
	} // callseq 46
	setp.lt.s32 	%p470, %r116, 0;
	neg.f64 	%fd1813, %fd1811;
	selp.f64 	%fd1814, %fd1813, %fd1811, %p2;
	selp.f64 	%fd1815, %fd1814, %fd1811, %p470;
	setp.eq.f64 	%p471, %fd617, 0d0000000000000000;
	selp.b32 	%r919, %r116, 0, %p2;
	or.b32  	%r920, %r919, 2146435072;
	selp.b32 	%r921, %r920, %r919, %p3;
	mov.b32 	%r922, 0;
	mov.b64 	%fd1816, {%r922, %r921};
	selp.f64 	%fd2246, %fd1816, %fd1815, %p471;
	add.f64 	%fd1817, %fd618, 0d4008000000000000;
	{
	.reg .b32 %temp; 
	mov.b64 	{%temp, %r923}, %fd1817;
	}
	and.b32  	%r924, %r923, 2146435072;
	setp.ne.s32 	%p472, %r924, 2146435072;
	@%p472 bra 	$L__BB0_240;
	setp.ltu.f64 	%p473, %fd617, 0d0000000000000000;
	@%p473 bra 	$L__BB0_239;
	setp.neu.f64 	%p474, %fd619, 0d7FF0000000000000;
	@%p474 bra 	$L__BB0_240;
	selp.b32 	%r925, %r14, %r13, %p1;
	selp.b32 	%r926, %r925, %r13, %p470;
	mov.b32 	%r927, 0;
	mov.b64 	%fd2246, {%r927, %r926};
	bra.uni 	$L__BB0_240;
$L__BB0_239:
	mov.f64 	%fd1818, 0d4008000000000000;
	add.rn.f64 	%fd2246, %fd618, %fd1818;
$L__BB0_240:
	setp.eq.f64 	%p479, %fd618, 0d3FF0000000000000;
	rcp.rn.f64 	%fd1819, %fd2246;
	selp.f64 	%fd1820, 0d3FF0000000000000, %fd1819, %p479;
	add.s32 	%r928, %r115, %r3;
	ld.shared.f64 	%fd1821, [%r928];
	mul.f64 	%fd1822, %fd614, %fd1821;
	fma.rn.f64 	%fd624, %fd1822, %fd1820, %fd611;
	mul.f64 	%fd1823, %fd615, %fd1821;
	fma.rn.f64 	%fd625, %fd1823, %fd1820, %fd612;
	mul.f64 	%fd1824, %fd616, %fd1821;
	fma.rn.f64 	%fd626, %fd1824, %fd1820, %fd613;
	add.s32 	%r929, %r1222, 16;
	and.b32  	%r930, %r929, %r10;
	shl.b32 	%r931, %r930, 3;
	mov.u32 	%r932, data;
	add.s32 	%r933, %r932, %r931;
	ld.shared.f64 	%fd1825, [%r933];
	sub.f64 	%fd627, %fd1825, %fd4;
	add.s32 	%r117, %r2, %r931;
	ld.shared.f64 	%fd1826, [%r117];
	sub.f64 	%fd628, %fd1826, %fd5;
	add.s32 	%r934, %r933, %r3;
	ld.shared.f64 	%fd1827, [%r934];
	sub.f64 	%fd629, %fd1827, %fd6;
	mul.f64 	%fd1828, %fd628, %fd628;
	fma.rn.f64 	%fd1829, %fd627, %fd627, %fd1828;
	fma.rn.f64 	%fd1830, %fd629, %fd629, %fd1829;
	add.f64 	%fd630, %fd877, %fd1830;
	sqrt.rn.f64 	%fd631, %fd630;
	{
	.reg .b32 %temp; 
	mov.b64 	{%temp, %r118}, %fd631;
	}
	abs.f64 	%fd632, %fd631;
	{ // callseq 47, 0
	.param .b64 param0;
	st.param.f64 	[param0], %fd632;
	.param .b64 retval0;
	call.uni (retval0), 
	__internal_accurate_pow, 
	(
	param0
	);
	ld.param.f64 	%fd1831, [retval0];
	} // callseq 47
	setp.lt.s32 	%p480, %r118, 0;
	neg.f64 	%fd1833, %fd1831;
	selp.f64 	%fd1834, %fd1833, %fd1831, %p2;
	selp.f64 	%fd1835, %fd1834, %fd1831, %p480;
	setp.eq.f64 	%p481, %fd630, 0d0000000000000000;
	selp.b32 	%r935, %r118, 0, %p2;
	or.b32  	%r936, %r935, 2146435072;
	selp.b32 	%r937, %r936, %r935, %p3;
	mov.b32 	%r938, 0;
	mov.b64 	%fd1836, {%r938, %r937};
	selp.f64 	%fd2247, %fd1836, %fd1835, %p481;
	add.f64 	%fd1837, %fd631, 0d4008000000000000;
	{
	.reg .b32 %temp; 
	mov.b64 	{%temp, %r939}, %fd1837;
	}
	and.b32  	%r940, %r939, 2146435072;
	setp.ne.s32 	%p482, %r940, 2146435072;
	@%p482 bra 	$L__BB0_245;
	setp.ltu.f64 	%p483, %fd630, 0d0000000000000000;
	@%p483 bra 	$L__BB0_244;
	setp.neu.f64 	%p484, %fd632, 0d7FF0000000000000;
	@%p484 bra 	$L__BB0_245;
	selp.b32 	%r941, %r14, %r13, %p1;
	selp.b32 	%r942, %r941, %r13, %p480;
	mov.b32 	%r943, 0;
	mov.b64 	%fd2247, {%r943, %r942};
	bra.uni 	$L__BB0_245;
$L__BB0_244:
	mov.f64 	%fd1838, 0d4008000000000000;
	add.rn.f64 	%fd2247, %fd631, %fd1838;
$L__BB0_245:
	setp.eq.f64 	%p489, %fd631, 0d3FF0000000000000;
	rcp.rn.f64 	%fd1839, %fd2247;
	selp.f64 	%fd1840, 0d3FF0000000000000, %fd1839, %p489;
	add.s32 	%r944, %r117, %r3;
	ld.shared.f64 	%fd1841, [%r944];
	mul.f64 	%fd1842, %fd627, %fd1841;
	fma.rn.f64 	%fd637, %fd1842, %fd1840, %fd624;
	mul.f64 	%fd1843, %fd628, %fd1841;
	fma.rn.f64 	%fd638, %fd1843, %fd1840, %fd625;
	mul.f64 	%fd1844, %fd629, %fd1841;
	fma.rn.f64 	%fd639, %fd1844, %fd1840, %fd626;
	add.s32 	%r945, %r1222, 17;
	and.b32  	%r946, %r945, %r10;
	shl.b32 	%r947, %r946, 3;
	mov.u32 	%r948, data;
	add.s32 	%r949, %r948, %r947;
	ld.shared.f64 	%fd1845, [%r949];
	sub.f64 	%fd640, %fd1845, %fd4;
	add.s32 	%r119, %r2, %r947;
	ld.shared.f64 	%fd1846, [%r119];
	sub.f64 	%fd641, %fd1846, %fd5;
	add.s32 	%r950, %r949, %r3;
	ld.shared.f64 	%fd1847, [%r950];
	sub.f64 	%fd642, %fd1847, %fd6;
	mul.f64 	%fd1848, %fd641, %fd641;
	fma.rn.f64 	%fd1849, %fd640, %fd640, %fd1848;
	fma.rn.f64 	%fd1850, %fd642, %fd642, %fd1849;
	add.f64 	%fd643, %fd877, %fd1850;
	sqrt.rn.f64 	%fd644, %fd643;
	{
	.reg .b32 %temp; 
	mov.b64 	{%temp, %r120}, %fd644;
	}
	abs.f64 	%fd645, %fd644;
	{ // callseq 48, 0
	.param .b64 param0;
	st.param.f64 	[param0], %fd645;
	.param .b64 retval0;
	call.uni (retval0), 
	__internal_accurate_pow, 
	(
	param0
	);
	ld.param.f64 	%fd1851, [retval0];
	} // callseq 48
	setp.lt.s32 	%p490, %r120, 0;
	neg.f64 	%fd1853, %fd1851;
	selp.f64 	%fd1854, %fd1853, %fd1851, %p2;
	selp.f64 	%fd1855, %fd1854, %fd1851, %p490;
	setp.eq.f64 	%p491, %fd643, 0d0000000000000000;
	selp.b32 	%r951, %r120, 0, %p2;
	or.b32  	%r952, %r951, 2146435072;
	selp.b32 	%r953, %r952, %r951, %p3;
	mov.b32 	%r954, 0;
	mov.b64 	%fd1856, {%r954, %r953};
	selp.f64 	%fd2248, %fd1856, %fd1855, %p491;
	add.f64 	%fd1857, %fd644, 0d4008000000000000;
	{
	.reg .b32 %temp; 
	mov.b64 	{%temp, %r955}, %fd1857;
	}
	and.b32  	%r956, %r955, 2146435072;
	setp.ne.s32 	%p492, %r956, 2146435072;
	@%p492 bra 	$L__BB0_250;
	setp.ltu.f64 	%p493, %fd643, 0d0000000000000000;
	@%p493 bra 	$L__BB0_249;
	setp.neu.f64 	%p494, %fd645, 0d7FF0000000000000;
	@%p494 bra 	$L__BB0_250;
	selp.b32 	%r957, %r14, %r13, %p1;
	selp.b32 	%r958, %r957, %r13, %p490;
	mov.b32 	%r959, 0;
	mov.b64 	%fd2248, {%r959, %r958};
	bra.uni 	$L__BB0_250;
$L__BB0_249:
	mov.f64 	%fd1858, 0d4008000000000000;
	add.rn.f64 	%fd2248, %fd644, %fd1858;
$L__BB0_250:
	setp.eq.f64 	%p499, %fd644, 0d3FF0000000000000;
	rcp.rn.f64 	%fd1859, %fd2248;
	selp.f64 	%fd1860, 0d3FF0000000000000, %fd1859, %p499;
	add.s32 	%r960, %r119, %r3;
	ld.shared.f64 	%fd1861, [%r960];
	mul.f64 	%fd1862, %fd640, %fd1861;
	fma.rn.f64 	%fd650, %fd1862, %fd1860, %fd637;
	mul.f64 	%fd1863, %fd641, %fd1861;
	fma.rn.f64 	%fd651, %fd1863, %fd1860, %fd638;
	mul.f64 	%fd1864, %fd642, %fd1861;
	fma.rn.f64 	%fd652, %fd1864, %fd1860, %fd639;
	add.s32 	%r961, %r1222, 18;
	and.b32  	%r962, %r961, %r10;
	shl.b32 	%r963, %r962, 3;
	mov.u32 	%r964, data;
	add.s32 	%r965, %r964, %r963;
	ld.shared.f64 	%fd1865, [%r965];
	sub.f64 	%fd653, %fd1865, %fd4;
	add.s32 	%r121, %r2, %r963;
	ld.shared.f64 	%fd1866, [%r121];
	sub.f64 	%fd654, %fd1866, %fd5;
	add.s32 	%r966, %r965, %r3;
	ld.shared.f64 	%fd1867, [%r966];
	sub.f64 	%fd655, %fd1867, %fd6;
	mul.f64 	%fd1868, %fd654, %fd654;
	fma.rn.f64 	%fd1869, %fd653, %fd653, %fd1868;
	fma.rn.f64 	%fd1870, %fd655, %fd655, %fd1869;
	add.f64 	%fd656, %fd877, %fd1870;
	sqrt.rn.f64 	%fd657, %fd656;
	{
	.reg .b32 %temp; 
	mov.b64 	{%temp, %r122}, %fd657;
	}
	abs.f64 	%fd658, %fd657;
	{ // callseq 49, 0
	.param .b64 param0;
	st.param.f64 	[param0], %fd658;
	.param .b64 retval0;
	call.uni (retval0), 
	__internal_accurate_pow, 
	(
	param0
	);
	ld.param.f64 	%fd1871, [retval0];
	} // callseq 49
	setp.lt.s32 	%p500, %r122, 0;
	neg.f64 	%fd1873, %fd1871;
	selp.f64 	%fd1874, %fd1873, %fd1871, %p2;
	selp.f64 	%fd1875, %fd1874, %fd1871, %p500;
	setp.eq.f64 	%p501, %fd656, 0d0000000000000000;
	selp.b32 	%r967, %r122, 0, %p2;
	or.b32  	%r968, %r967, 2146435072;
	selp.b32 	%r969, %r968, %r967, %p3;
	mov.b32 	%r970, 0;
	mov.b64 	%fd1876, {%r970, %r969};
	selp.f64 	%fd2249, %fd1876, %fd1875, %p501;
	add.f64 	%fd1877, %fd657, 0d4008000000000000;
	{
	.reg .b32 %temp; 
	mov.b64 	{%temp, %r971}, %fd1877;
	}
	and.b32  	%r972, %r971, 2146435072;
	setp.ne.s32 	%p502, %r972, 2146435072;
	@%p502 bra 	$L__BB0_255;
	setp.ltu.f64 	%p503, %fd656, 0d0000000000000000;
	@%p503 bra 	$L__BB0_254;
	setp.neu.f64 	%p504, %fd658, 0d7FF0000000000000;
	@%p504 bra 	$L__BB0_255;
	selp.b32 	%r973, %r14, %r13, %p1;
	selp.b32 	%r974, %r973, %r13, %p500;
	mov.b32 	%r975, 0;
	mov.b64 	%fd2249, {%r975, %r974};
	bra.uni 	$L__BB0_255;
$L__BB0_254:
	mov.f64 	%fd1878, 0d4008000000000000;
	add.rn.f64 	%fd2249, %fd657, %fd1878;
$L__BB0_255:
	setp.eq.f64 	%p509, %fd657, 0d3FF0000000000000;
	rcp.rn.f64 	%fd1879, %fd2249;
	selp.f64 	%fd1880, 0d3FF0000000000000, %fd1879, %p509;
	add.s32 	%r976, %r121, %r3;
	ld.shared.f64 	%fd1881, [%r976];
	mul.f64 	%fd1882, %fd653, %fd1881;
	fma.rn.f64 	%fd663, %fd1882, %fd1880, %fd650;
	mul.f64 	%fd1883, %fd654, %fd1881;
	fma.rn.f64 	%fd664, %fd1883, %fd1880, %fd651;
	mul.f64 	%fd1884, %fd655, %fd1881;
	fma.rn.f64 	%fd665, %fd1884, %fd1880, %fd652;
	add.s32 	%r977, %r1222, 19;
	and.b32  	%r978, %r977, %r10;
	shl.b32 	%r979, %r978, 3;
	mov.u32 	%r980, data;
	add.s32 	%r981, %r980, %r979;
	ld.shared.f64 	%fd1885, [%r981];
	sub.f64 	%fd666, %fd1885, %fd4;
	add.s32 	%r123, %r2, %r979;
	ld.shared.f64 	%fd1886, [%r123];
	sub.f64 	%fd667, %fd1886, %fd5;
	add.s32 	%r982, %r981, %r3;
	ld.shared.f64 	%fd1887, [%r982];
	sub.f64 	%fd668, %fd1887, %fd6;
	mul.f64 	%fd1888, %fd667, %fd667;
	fma.rn.f64 	%fd1889, %fd666, %fd666, %fd1888;
	fma.rn.f64 	%fd1890, %fd668, %fd668, %fd1889;
	add.f64 	%fd669, %fd877, %fd1890;
	sqrt.rn.f64 	%fd670, %fd669;
	{
	.reg .b32 %temp; 
	mov.b64 	{%temp, %r124}, %fd670;
	}
	abs.f64 	%fd671, %fd670;
	{ // callseq 50, 0
	.param .b64 param0;
	st.param.f64 	[param0], %fd671;
	.param .b64 retval0;
	call.uni (retval0), 
	__internal_accurate_pow, 
	(
	param0
	);
	ld.param.f64 	%fd1891, [retval0];
	} // callseq 50
	setp.lt.s32 	%p510, %r124, 0;
	neg.f64 	%fd1893, %fd1891;
	selp.f64 	%fd1894, %fd1893, %fd1891, %p2;
	selp.f64 	%fd1895, %fd1894, %fd1891, %p510;
	setp.eq.f64 	%p511, %fd669, 0d0000000000000000;
	selp.b32 	%r983, %r124, 0, %p2;
	or.b32  	%r984, %r983, 2146435072;
	selp.b32 	%r985, %r984, %r983, %p3;
	mov.b32 	%r986, 0;
	mov.b64 	%fd1896, {%r986, %r985};
	selp.f64 	%fd2250, %fd1896, %fd1895, %p511;
	add.f64 	%fd1897, %fd670, 0d4008000000000000;
	{
	.reg .b32 %temp; 
	mov.b64 	{%temp, %r987}, %fd1897;
	}
	and.b32  	%r988, %r987, 2146435072;
	setp.ne.s32 	%p512, %r988, 2146435072;
	@%p512 bra 	$L__BB0_260;
	setp.ltu.f64 	%p513, %fd669, 0d0000000000000000;
	@%p513 bra 	$L__BB0_259;
	setp.neu.f64 	%p514, %fd671, 0d7FF0000000000000;
	@%p514 bra 	$L__BB0_260;
	selp.b32 	%r989, %r14, %r13, %p1;
	selp.b32 	%r990, %r989, %r13, %p510;
	mov.b32 	%r991, 0;
	mov.b64 	%fd2250, {%r991, %r990};
	bra.uni 	$L__BB0_260;
$L__BB0_259:
	mov.f64 	%fd1898, 0d4008000000000000;
	add.rn.f64 	%fd2250, %fd670, %fd1898;
$L__BB0_260:
	setp.eq.f64 	%p519, %fd670, 0d3FF0000000000000;
	rcp.rn.f64 	%fd1899, %fd2250;
	selp.f64 	%fd1900, 0d3FF0000000000000, %fd1899, %p519;
	add.s32 	%r992, %r123, %r3;
	ld.shared.f64 	%fd1901, [%r992];
	mul.f64 	%fd1902, %fd666, %fd1901;
	fma.rn.f64 	%fd676, %fd1902, %fd1900, %fd663;
	mul.f64 	%fd1903, %fd667, %fd1901;
	fma.rn.f64 	%fd677, %fd1903, %fd1900, %fd664;
	mul.f64 	%fd1904, %fd668, %fd1901;
	fma.rn.f64 	%fd678, %fd1904, %fd1900, %fd665;
	add.s32 	%r993, %r1222, 20;
	and.b32  	%r994, %r993, %r10;
	shl.b32 	%r995, %r994, 3;
	mov.u32 	%r996, data;
	add.s32 	%r997, %r996, %r995;
	ld.shared.f64 	%fd1905, [%r997];
	sub.f64 	%fd679, %fd1905, %fd4;
	add.s32 	%r125, %r2, %r995;
	ld.shared.f64 	%fd1906, [%r125];
	sub.f64 	%fd680, %fd1906, %fd5;
	add.s32 	%r998, %r997, %r3;
	ld.shared.f64 	%fd1907, [%r998];
	sub.f64 	%fd681, %fd1907, %fd6;
	mul.f64 	%fd1908, %fd680, %fd680;
	fma.rn.f64 	%fd1909, %fd679, %fd679, %fd1908;
	fma.rn.f64 	%fd1910, %fd681, %fd681, %fd1909;
	add.f64 	%fd682, %fd877, %fd1910;
	sqrt.rn.f64 	%fd683, %fd682;
	{
	.reg .b32 %temp; 
	mov.b64 	{%temp, %r126}, %fd683;
	}
	abs.f64 	%fd684, %fd683;
	{ // callseq 51, 0
	.param .b64 param0;
	st.param.f64 	[param0], %fd684;
	.param .b64 retval0;
	call.uni (retval0), 
	__internal_accurate_pow, 
	(
	param0
	);
	ld.param.f64 	%fd1911, [retval0];
	} // callseq 51
	setp.lt.s32 	%p520, %r126, 0;
	neg.f64 	%fd1913, %fd1911;
	selp.f64 	%fd1914, %fd1913, %fd1911, %p2;
	selp.f64 	%fd1915, %fd1914, %fd1911, %p520;
	setp.eq.f64 	%p521, %fd682, 0d0000000000000000;
	selp.b32 	%r999, %r126, 0, %p2;
	or.b32  	%r1000, %r999, 2146435072;
	selp.b32 	%r1001, %r1000, %r999, %p3;
	mov.b32 	%r1002, 0;
	mov.b64 	%fd1916, {%r1002, %r1001};
	selp.f64 	%fd2251, %fd1916, %fd1915, %p521;
	add.f64 	%fd1917, %fd683, 0d4008000000000000;
	{
	.reg .b32 %temp; 
	mov.b64 	{%temp, %r1003}, %fd1917;
	}
	and.b32  	%r1004, %r1003, 2146435072;
	setp.ne.s32 	%p522, %r1004, 2146435072;
	@%p522 bra 	$L__BB0_265;
	setp.ltu.f64 	%p523, %fd682, 0d0000000000000000;
	@%p523 bra 	$L__BB0_264;
	setp.neu.f64 	%p524, %fd684, 0d7FF0000000000000;
	@%p524 bra 	$L__BB0_265;
	selp.b32 	%r1005, %r14, %r13, %p1;
	selp.b32 	%r1006, %r1005, %r13, %p520;
	mov.b32 	%r1007, 0;
	mov.b64 	%fd2251, {%r1007, %r1006};
	bra.uni 	$L__BB0_265;
$L__BB0_264:
	mov.f64 	%fd1918, 0d4008000000000000;
	add.rn.f64 	%fd2251, %fd683, %fd1918;
$L__BB0_265:
	setp.eq.f64 	%p529, %fd683, 0d3FF0000000000000;
	rcp.rn.f64 	%fd1919, %fd2251;
	selp.f64 	%fd1920, 0d3FF0000000000000, %fd1919, %p529;
	add.s32 	%r1008, %r125, %r3;
	ld.shared.f64 	%fd1921, [%r1008];
	mul.f64 	%fd1922, %fd679, %fd1921;
	fma.rn.f64 	%fd689, %fd1922, %fd1920, %fd676;
	mul.f64 	%fd1923, %fd680, %fd1921;
	fma.rn.f64 	%fd690, %fd1923, %fd1920, %fd677;
	mul.f64 	%fd1924, %fd681, %fd1921;
	fma.rn.f64 	%fd691, %fd1924, %fd1920, %fd678;
	add.s32 	%r1009, %r1222, 21;
	and.b32  	%r1010, %r1009, %r10;
	shl.b32 	%r1011, %r1010, 3;
	mov.u32 	%r1012, data;
	add.s32 	%r1013, %r1012, %r1011;
	ld.shared.f64 	%fd1925, [%r1013];
	sub.f64 	%fd692, %fd1925, %fd4;
	add.s32 	%r127, %r2, %r1011;
	ld.shared.f64 	%fd1926, [%r127];
	sub.f64 	%fd693, %fd1926, %fd5;
	add.s32 	%r1014, %r1013, %r3;
	ld.shared.f64 	%fd1927, [%r1014];
	sub.f64 	%fd694, %fd1927, %fd6;
	mul.f64 	%fd1928, %fd693, %fd693;
	fma.rn.f64 	%fd1929, %fd692, %fd692, %fd1928;
	fma.rn.f64 	%fd1930, %fd694, %fd694, %fd1929;
	add.f64 	%fd695, %fd877, %fd1930;
	sqrt.rn.f64 	%fd696, %fd695;
	{
	.reg .b32 %temp; 
	mov.b64 	{%temp, %r128}, %fd696;
	}
	abs.f64 	%fd697, %fd696;
	{ // callseq 52, 0
	.param .b64 param0;
	st.param.f64 	[param0], %fd697;
	.param .b64 retval0;
	call.uni (retval0), 
	__internal_accurate_pow, 
	(
	param0
	);
	ld.param.f64 	%fd1931, [retval0];
	} // callseq 52
	setp.lt.s32 	%p530, %r128, 0;
	neg.f64 	%fd1933, %fd1931;
	selp.f64 	%fd1934, %fd1933, %fd1931, %p2;
	selp.f64 	%fd1935, %fd1934, %fd1931, %p530;
	setp.eq.f64 	%p531, %fd695, 0d0000000000000000;
	selp.b32 	%r1015, %r128, 0, %p2;
	or.b32  	%r1016, %r1015, 2146435072;
	selp.b32 	%r1017, %r1016, %r1015, %p3;
	mov.b32 	%r1018, 0;
	mov.b64 	%fd1936, {%r1018, %r1017};
	selp.f64 	%fd2252, %fd1936, %fd1935, %p531;
	add.f64 	%fd1937, %fd696, 0d4008000000000000;
	{
	.reg .b32 %temp; 
	mov.b64 	{%temp, %r1019}, %fd1937;
	}
	and.b32  	%r1020, %r1019, 2146435072;
	setp.ne.s32 	%p532, %r1020, 2146435072;
	@%p532 bra 	$L__BB0_270;
	setp.ltu.f64 	%p533, %fd695, 0d0000000000000000;
	@%p533 bra 	$L__BB0_269;
	setp.neu.f64 	%p534, %fd697, 0d7FF0000000000000;
	@%p534 bra 	$L__BB0_270;
	selp.b32 	%r1021, %r14, %r13, %p1;
	selp.b32 	%r1022, %r1021, %r13, %p530;
	mov.b32 	%r1023, 0;
	mov.b64 	%fd2252, {%r1023, %r1022};
	bra.uni 	$L__BB0_270;
$L__BB0_269:
	mov.f64 	%fd1938, 0d4008000000000000;
	add.rn.f64 	%fd2252, %fd696, %fd1938;
$L__BB0_270:
	setp.eq.f64 	%p539, %fd696, 0d3FF0000000000000;
	rcp.rn.f64 	%fd1939, %fd2252;
	selp.f64 	%fd1940, 0d3FF0000000000000, %fd1939, %p539;
	add.s32 	%r1024, %r127, %r3;
	ld.shared.f64 	%fd1941, [%r1024];
	mul.f64 	%fd1942, %fd692, %fd1941;
	fma.rn.f64 	%fd702, %fd1942, %fd1940, %fd689;
	mul.f64 	%fd1943, %fd693, %fd1941;
	fma.rn.f64 	%fd703, %fd1943, %fd1940, %fd690;
	mul.f64 	%fd1944, %fd694, %fd1941;
	fma.rn.f64 	%fd704, %fd1944, %fd1940, %fd691;
	add.s32 	%r1025, %r1222, 22;
	and.b32  	%r1026, %r1025, %r10;
	shl.b32 	%r1027, %r1026, 3;
	mov.u32 	%r1028, data;
	add.s32 	%r1029, %r1028, %r1027;
	ld.shared.f64 	%fd1945, [%r1029];
	sub.f64 	%fd705, %fd1945, %fd4;
	add.s32 	%r129, %r2, %r1027;
	ld.shared.f64 	%fd1946, [%r129];
	sub.f64 	%fd706, %fd1946, %fd5;
	add.s32 	%r1030, %r1029, %r3;
	ld.shared.f64 	%fd1947, [%r1030];
	sub.f64 	%fd707, %fd1947, %fd6;
	mul.f64 	%fd1948, %fd706, %fd706;
	fma.rn.f64 	%fd1949, %fd705, %fd705, %fd1948;
	fma.rn.f64 	%fd1950, %fd707, %fd707, %fd1949;
	add.f64 	%fd708, %fd877, %fd1950;
	sqrt.rn.f64 	%fd709, %fd708;
	{
	.reg .b32 %temp; 
	mov.b64 	{%temp, %r130}, %fd709;
	}
	abs.f64 	%fd710, %fd709;
	{ // callseq 53, 0
	.param .b64 param0;
	st.param.f64 	[param0], %fd710;
	.param .b64 retval0;
	call.uni (retval0), 
	__internal_accurate_pow, 
	(
	param0
	);
	ld.param.f64 	%fd1951, [retval0];
	} // callseq 53
	setp.lt.s32 	%p540, %r130, 0;
	neg.f64 	%fd1953, %fd1951;
	selp.f64 	%fd1954, %fd1953, %fd1951, %p2;
	selp.f64 	%fd1955, %fd1954, %fd1951, %p540;
	setp.eq.f64 	%p541, %fd708, 0d0000000000000000;
	selp.b32 	%r1031, %r130, 0, %p2;
	or.b32  	%r1032, %r1031, 2146435072;
	selp.b32 	%r1033, %r1032, %r1031, %p3;
	mov.b32 	%r1034, 0;
	mov.b64 	%fd1956, {%r1034, %r1033};
	selp.f64 	%fd2253, %fd1956, %fd1955, %p541;
	add.f64 	%fd1957, %fd709, 0d4008000000000000;
	{
	.reg .b32 %temp; 
	mov.b64 	{%temp, %r1035}, %fd1957;
	}
	and.b32  	%r1036, %r1035, 2146435072;
	setp.ne.s32 	%p542, %r1036, 2146435072;
	@%p542 bra 	$L__BB0_275;
	setp.ltu.f64 	%p543, %fd708, 0d0000000000000000;
	@%p543 bra 	$L__BB0_274;
	setp.neu.f64 	%p544, %fd710, 0d7FF0000000000000;
	@%p544 bra 	$L__BB0_275;
	selp.b32 	%r1037, %r14, %r13, %p1;
	selp.b32 	%r1038, %r1037, %r13, %p540;
	mov.b32 	%r1039, 0;
	mov.b64 	%fd2253, {%r1039, %r1038};
	bra.uni 	$L__BB0_275;
$L__BB0_274:
	mov.f64 	%fd1958, 0d4008000000000000;
	add.rn.f64 	%fd2253, %fd709, %fd1958;
$L__BB0_275:
	setp.eq.f64 	%p549, %fd709, 0d3FF0000000000000;
	rcp.rn.f64 	%fd1959, %fd2253;
	selp.f64 	%fd1960, 0d3FF0000000000000, %fd1959, %p549;
	add.s32 	%r1040, %r129, %r3;
	ld.shared.f64 	%fd1961, [%r1040];
	mul.f64 	%fd1962, %fd705, %fd1961;
	fma.rn.f64 	%fd715, %fd1962, %fd1960, %fd702;
	mul.f64 	%fd1963, %fd706, %fd1961;
	fma.rn.f64 	%fd716, %fd1963, %fd1960, %fd703;
	mul.f64 	%fd1964, %fd707, %fd1961;
	fma.rn.f64 	%fd717, %fd1964, %fd1960, %fd704;
	add.s32 	%r1041, %r1222, 23;
	and.b32  	%r1042, %r1041, %r10;
	shl.b32 	%r1043, %r1042, 3;
	mov.u32 	%r1044, data;
	add.s32 	%r1045, %r1044, %r1043;
	ld.shared.f64 	%fd1965, [%r1045];
	sub.f64 	%fd718, %fd1965, %fd4;
	add.s32 	%r131, %r2, %r1043;
	ld.shared.f64 	%fd1966, [%r131];
	sub.f64 	%fd719, %fd1966, %fd5;
	add.s32 	%r1046, %r1045, %r3;
	ld.shared.f64 	%fd1967, [%r1046];
	sub.f64 	%fd720, %fd1967, %fd6;
	mul.f64 	%fd1968, %fd719, %fd719;
	fma.rn.f64 	%fd1969, %fd718, %fd718, %fd1968;
	fma.rn.f64 	%fd1970, %fd720, %fd720, %fd1969;
	add.f64 	%fd721, %fd877, %fd1970;
	sqrt.rn.f64 	%fd722, %fd721;
	{
	.reg .b32 %temp; 
	mov.b64 	{%temp, %r132}, %fd722;
	}
	abs.f64 	%fd723, %fd722;
	{ // callseq 54, 0
	.param .b64 param0;
	st.param.f64 	[param0], %fd723;
	.param .b64 retval0;
	call.uni (retval0), 
	__internal_accurate_pow, 
	(
	param0
	);
	ld.param.f64 	%fd1971, [retval0];
	} // callseq 54
	setp.lt.s32 	%p550, %r132, 0;
	neg.f64 	%fd1973, %fd1971;
	selp.f64 	%fd1974, %fd1973, %fd1971, %p2;
	selp.f64 	%fd1975, %fd1974, %fd1971, %p550;
	setp.eq.f64 	%p551, %fd721, 0d0000000000000000;
	selp.b32 	%r1047, %r132, 0, %p2;
	or.b32  	%r1048, %r1047, 2146435072;
	selp.b32 	%r1049, %r1048, %r1047, %p3;
	mov.b32 	%r1050, 0;
	mov.b64 	%fd1976, {%r1050, %r1049};
	selp.f64 	%fd2254, %fd1976, %fd1975, %p551;
	add.f64 	%fd1977, %fd722, 0d4008000000000000;
	{
	.reg .b32 %temp; 
	mov.b64 	{%temp, %r1051}, %fd1977;
	}
	and.b32  	%r1052, %r1051, 2146435072;
	setp.ne.s32 	%p552, %r1052, 2146435072;
	@%p552 bra 	$L__BB0_280;
	setp.ltu.f64 	%p553, %fd721, 0d0000000000000000;
	@%p553 bra 	$L__BB0_279;
	setp.neu.f64 	%p554, %fd723, 0d7FF0000000000000;
	@%p554 bra 	$L__BB0_280;
	selp.b32 	%r1053, %r14, %r13, %p1;
	selp.b32 	%r1054, %r1053, %r13, %p550;
	mov.b32 	%r1055, 0;
	mov.b64 	%fd2254, {%r1055, %r1054};
	bra.uni 	$L__BB0_280;
$L__BB0_279:
	mov.f64 	%fd1978, 0d4008000000000000;
	add.rn.f64 	%fd2254, %fd722, %fd1978;
$L__BB0_280:
	setp.eq.f64 	%p559, %fd722, 0d3FF0000000000000;
	rcp.rn.f64 	%fd1979, %fd2254;
	selp.f64 	%fd1980, 0d3FF0000000000000, %fd1979, %p559;
	add.s32 	%r1056, %r131, %r3;
	ld.shared.f64 	%fd1981, [%r1056];
	mul.f64 	%fd1982, %fd718, %fd1981;
	fma.rn.f64 	%fd728, %fd1982, %fd1980, %fd715;
	mul.f64 	%fd1983, %fd719, %fd1981;
	fma.rn.f64 	%fd729, %fd1983, %fd1980, %fd716;
	mul.f64 	%fd1984, %fd720, %fd1981;
	fma.rn.f64 	%fd730, %fd1984, %fd1980, %fd717;
	add.s32 	%r1057, %r1222, 24;
	and.b32  	%r1058, %r1057, %r10;
	shl.b32 	%r1059, %r1058, 3;
	mov.u32 	%r1060, data;
	add.s32 	%r1061, %r1060, %r1059;
	ld.shared.f64 	%fd1985, [%r1061];
	sub.f64 	%fd731, %fd1985, %fd4;
	add.s32 	%r133, %r2, %r1059;
	ld.shared.f64 	%fd1986, [%r133];
	sub.f64 	%fd732, %fd1986, %fd5;
	add.s32 	%r1062, %r1061, %r3;
	ld.shared.f64 	%fd1987, [%r1062];
	sub.f64 	%fd733, %fd1987, %fd6;
	mul.f64 	%fd1988, %fd732, %fd732;
	fma.rn.f64 	%fd1989, %fd731, %fd731, %fd1988;
	fma.rn.f64 	%fd1990, %fd733, %fd733, %fd1989;
	add.f64 	%fd734, %fd877, %fd1990;
	sqrt.rn.f64 	%fd735, %fd734;
	{
	.reg .b32 %temp; 
	mov.b64 	{%temp, %r134}, %fd735;
	}
	abs.f64 	%fd736, %fd735;
	{ // callseq 55, 0
	.param .b64 param0;
	st.param.f64 	[param0], %fd736;
	.param .b64 retval0;
	call.uni (retval0), 
	__internal_accurate_pow, 
	(
	param0
	);
	ld.param.f64 	%fd1991, [retval0];
	} // callseq 55
	setp.lt.s32 	%p560, %r134, 0;
	neg.f64 	%fd1993, %fd1991;
	selp.f64 	%fd1994, %fd1993, %fd1991, %p2;
	selp.f64 	%fd1995, %fd1994, %fd1991, %p560;
	setp.eq.f64 	%p561, %fd734, 0d0000000000000000;
	selp.b32 	%r1063, %r134, 0, %p2;
	or.b32  	%r1064, %r1063, 2146435072;
	selp.b32 	%r1065, %r1064, %r1063, %p3;
	mov.b32 	%r1066, 0;
	mov.b64 	%fd1996, {%r1066, %r1065};
	selp.f64 	%fd2255, %fd1996, %fd1995, %p561;
	add.f64 	%fd1997, %fd735, 0d4008000000000000;
	{
	.reg .b32 %temp; 
	mov.b64 	{%temp, %r1067}, %fd1997;
	}
	and.b32  	%r1068, %r1067, 2146435072;
	setp.ne.s32 	%p562, %r1068, 2146435072;
	@%p562 bra 	$L__BB0_285;
	setp.ltu.f64 	%p563, %fd734, 0d0000000000000000;
	@%p563 bra 	$L__BB0_284;
	setp.neu.f64 	%p564, %fd736, 0d7FF0000000000000;
	@%p564 bra 	$L__BB0_285;
	selp.b32 	%r1069, %r14, %r13, %p1;
	selp.b32 	%r1070, %r1069, %r13, %p560;
	mov.b32 	%r1071, 0;
	mov.b64 	%fd2255, {%r1071, %r1070};
	bra.uni 	$L__BB0_285;
$L__BB0_284:
	mov.f64 	%fd1998, 0d4008000000000000;
	add.rn.f64 	%fd2255, %fd735, %fd1998;
$L__BB0_285:
	setp.eq.f64 	%p569, %fd735, 0d3FF0000000000000;
	rcp.rn.f64 	%fd1999, %fd2255;
	selp.f64 	%fd2000, 0d3FF0000000000000, %fd1999, %p569;
	add.s32 	%r1072, %r133, %r3;
	ld.shared.f64 	%fd2001, [%r1072];
	mul.f64 	%fd2002, %fd731, %fd2001;
	fma.rn.f64 	%fd741, %fd2002, %fd2000, %fd728;
	mul.f64 	%fd2003, %fd732, %fd2001;
	fma.rn.f64 	%fd742, %fd2003, %fd2000, %fd729;
	mul.f64 	%fd2004, %fd733, %fd2001;
	fma.rn.f64 	%fd743, %fd2004, %fd2000, %fd730;
	add.s32 	%r1073, %r1222, 25;
	and.b32  	%r1074, %r1073, %r10;
	shl.b32 	%r1075, %r1074, 3;
	mov.u32 	%r1076, data;
	add.s32 	%r1077, %r1076, %r1075;
	ld.shared.f64 	%fd2005, [%r1077];
	sub.f64 	%fd744, %fd2005, %fd4;
	add.s32 	%r135, %r2, %r1075;
	ld.shared.f64 	%fd2006, [%r135];
	sub.f64 	%fd745, %fd2006, %fd5;
	add.s32 	%r1078, %r1077, %r3;
	ld.shared.f64 	%fd2007, [%r1078];
	sub.f64 	%fd746, %fd2007, %fd6;
	mul.f64 	%fd2008, %fd745, %fd745;
	fma.rn.f64 	%fd2009, %fd744, %fd744, %fd2008;
	fma.rn.f64 	%fd2010, %fd746, %fd746, %fd2009;
	add.f64 	%fd747, %fd877, %fd2010;
	sqrt.rn.f64 	%fd748, %fd747;
	{
	.reg .b32 %temp; 
	mov.b64 	{%temp, %r136}, %fd748;
	}
	abs.f64 	%fd749, %fd748;
	{ // callseq 56, 0
	.param .b64 param0;
	st.param.f64 	[param0], %fd749;
	.param .b64 retval0;
	call.uni (retval0), 
	__internal_accurate_pow, 
	(
	param0
	);
	ld.param.f64 	%fd2011, [retval0];
	} // callseq 56
	setp.lt.s32 	%p570, %r136, 0;
	neg.f64 	%fd2013, %fd2011;
	selp.f64 	%fd2014, %fd2013, %fd2011, %p2;
	selp.f64 	%fd2015, %fd2014, %fd2011, %p570;
	setp.eq.f64 	%p571, %fd747, 0d0000000000000000;
	selp.b32 	%r1079, %r136, 0, %p2;
	or.b32  	%r1080, %r1079, 2146435072;
	selp.b32 	%r1081, %r1080, %r1079, %p3;
	mov.b32 	%r1082, 0;
	mov.b64 	%fd2016, {%r1082, %r1081};
	selp.f64 	%fd2256, %fd2016, %fd2015, %p571;
	add.f64 	%fd2017, %fd748, 0d4008000000000000;
	{
	.reg .b32 %temp; 
	mov.b64 	{%temp, %r1083}, %fd2017;
	}
	and.b32  	%r1084, %r1083, 2146435072;
	setp.ne.s32 	%p572, %r1084, 2146435072;
	@%p572 bra 	$L__BB0_290;
	setp.ltu.f64 	%p573, %fd747, 0d0000000000000000;
	@%p573 bra 	$L__BB0_289;
	setp.neu.f64 	%p574, %fd749, 0d7FF0000000000000;
	@%p574 bra 	$L__BB0_290;
	selp.b32 	%r1085, %r14, %r13, %p1;
	selp.b32 	%r1086, %r1085, %r13, %p570;
	mov.b32 	%r1087, 0;
	mov.b64 	%fd2256, {%r1087, %r1086};
	bra.uni 	$L__BB0_290;
$L__BB0_289:
	mov.f64 	%fd2018, 0d4008000000000000;
	add.rn.f64 	%fd2256, %fd748, %fd2018;
$L__BB0_290:
	setp.eq.f64 	%p579, %fd748, 0d3FF0000000000000;
	rcp.rn.f64 	%fd2019, %fd2256;
	selp.f64 	%fd2020, 0d3FF0000000000000, %fd2019, %p579;
	add.s32 	%r1088, %r135, %r3;
	ld.shared.f64 	%fd2021, [%r1088];
	mul.f64 	%fd2022, %fd744, %fd2021;
	fma.rn.f64 	%fd754, %fd2022, %fd2020, %fd741;
	mul.f64 	%fd2023, %fd745, %fd2021;
	fma.rn.f64 	%fd755, %fd2023, %fd2020, %fd742;
	mul.f64 	%fd2024, %fd746, %fd2021;
	fma.rn.f64 	%fd756, %fd2024, %fd2020, %fd743;
	add.s32 	%r1089, %r1222, 26;
	and.b32  	%r1090, %r1089, %r10;
	shl.b32 	%r1091, %r1090, 3;
	mov.u32 	%r1092, data;
	add.s32 	%r1093, %r1092, %r1091;
	ld.shared.f64 	%fd2025, [%r1093];
	sub.f64 	%fd757, %fd2025, %fd4;
	add.s32 	%r137, %r2, %r1091;
	ld.shared.f64 	%fd2026, [%r137];
	sub.f64 	%fd758, %fd2026, %fd5;
	add.s32 	%r1094, %r1093, %r3;
	ld.shared.f64 	%fd2027, [%r1094];
	sub.f64 	%fd759, %fd2027, %fd6;
	mul.f64 	%fd2028, %fd758, %fd758;
	fma.rn.f64 	%fd2029, %fd757, %fd757, %fd2028;
	fma.rn.f64 	%fd2030, %fd759, %fd759, %fd2029;
	add.f64 	%fd760, %fd877, %fd2030;
	sqrt.rn.f64 	%fd761, %fd760;
	{
	.reg .b32 %temp; 
	mov.b64 	{%temp, %r138}, %fd761;
	}
	abs.f64 	%fd762, %fd761;
	{ // callseq 57, 0
	.param .b64 param0;
	st.param.f64 	[param0], %fd762;
	.param .b64 retval0;
	call.uni (retval0), 
	__internal_accurate_pow, 
	(
	param0
	);
	ld.param.f64 	%fd2031, [retval0];
	} // callseq 57
	setp.lt.s32 	%p580, %r138, 0;
	neg.f64 	%fd2033, %fd2031;
	selp.f64 	%fd2034, %fd2033, %fd2031, %p2;
	selp.f64 	%fd2035, %fd2034, %fd2031, %p580;
	setp.eq.f64 	%p581, %fd760, 0d0000000000000000;
	selp.b32 	%r1095, %r138, 0, %p2;
	or.b32  	%r1096, %r1095, 2146435072;
	selp.b32 	%r1097, %r1096, %r1095, %p3;
	mov.b32 	%r1098, 0;
	mov.b64 	%fd2036, {%r1098, %r1097};
	selp.f64 	%fd2257, %fd2036, %fd2035, %p581;
	add.f64 	%fd2037, %fd761, 0d4008000000000000;
	{
	.reg .b32 %temp; 
	mov.b64 	{%temp, %r1099}, %fd2037;
	}
	and.b32  	%r1100, %r1099, 2146435072;
	setp.ne.s32 	%p582, %r1100, 2146435072;
	@%p582 bra 	$L__BB0_295;
	setp.ltu.f64 	%p583, %fd760, 0d0000000000000000;
	@%p583 bra 	$L__BB0_294;
	setp.neu.f64 	%p584, %fd762, 0d7FF0000000000000;
	@%p584 bra 	$L__BB0_295;
	selp.b32 	%r1101, %r14, %r13, %p1;
	selp.b32 	%r1102, %r1101, %r13, %p580;
	mov.b32 	%r1103, 0;
	mov.b64 	%fd2257, {%r1103, %r1102};
	bra.uni 	$L__BB0_295;
$L__BB0_294:
	mov.f64 	%fd2038, 0d4008000000000000;
	add.rn.f64 	%fd2257, %fd761, %fd2038;
$L__BB0_295:
	setp.eq.f64 	%p589, %fd761, 0d3FF0000000000000;
	rcp.rn.f64 	%fd2039, %fd2257;
	selp.f64 	%fd2040, 0d3FF0000000000000, %fd2039, %p589;
	add.s32 	%r1104, %r137, %r3;
	ld.shared.f64 	%fd2041, [%r1104];
	mul.f64 	%fd2042, %fd757, %fd2041;
	fma.rn.f64 	%fd767, %fd2042, %fd2040, %fd754;
	mul.f64 	%fd2043, %fd758, %fd2041;
	fma.rn.f64 	%fd768, %fd2043, %fd2040, %fd755;
	mul.f64 	%fd2044, %fd759, %fd2041;
	fma.rn.f64 	%fd769, %fd2044, %fd2040, %fd756;
	add.s32 	%r1105, %r1222, 27;
	and.b32  	%r1106, %r1105, %r10;
	shl.b32 	%r1107, %r1106, 3;
	mov.u32 	%r1108, data;
	add.s32 	%r1109, %r1108, %r1107;
	ld.shared.f64 	%fd2045, [%r1109];
	sub.f64 	%fd770, %fd2045, %fd4;
	add.s32 	%r139, %r2, %r1107;
	ld.shared.f64 	%fd2046, [%r139];
	sub.f64 	%fd771, %fd2046, %fd5;
	add.s32 	%r1110, %r1109, %r3;
	ld.shared.f64 	%fd2047, [%r1110];
	sub.f64 	%fd772, %fd2047, %fd6;
	mul.f64 	%fd2048, %fd771, %fd771;
	fma.rn.f64 	%fd2049, %fd770, %fd770, %fd2048;
	fma.rn.f64 	%fd2050, %fd772, %fd772, %fd2049;
	add.f64 	%fd773, %fd877, %fd2050;
	sqrt.rn.f64 	%fd774, %fd773;
	{
	.reg .b32 %temp; 
	mov.b64 	{%temp, %r140}, %fd774;
	}
	abs.f64 	%fd775, %fd774;
	{ // callseq 58, 0
	.param .b64 param0;
	st.param.f64 	[param0], %fd775;
	.param .b64 retval0;
	call.uni (retval0), 
	__internal_accurate_pow, 
	(
	param0
	);
	ld.param.f64 	%fd2051, [retval0];
	} // callseq 58
	setp.lt.s32 	%p590, %r140, 0;
	neg.f64 	%fd2053, %fd2051;
	selp.f64 	%fd2054, %fd2053, %fd2051, %p2;
	selp.f64 	%fd2055, %fd2054, %fd2051, %p590;
	setp.eq.f64 	%p591, %fd773, 0d0000000000000000;
	selp.b32 	%r1111, %r140, 0, %p2;
	or.b32  	%r1112, %r1111, 2146435072;
	selp.b32 	%r1113, %r1112, %r1111, %p3;
	mov.b32 	%r1114, 0;
	mov.b64 	%fd2056, {%r1114, %r1113};
	selp.f64 	%fd2258, %fd2056, %fd2055, %p591;
	add.f64 	%fd2057, %fd774, 0d4008000000000000;
	{
	.reg .b32 %temp; 
	mov.b64 	{%temp, %r1115}, %fd2057;
	}
	and.b32  	%r1116, %r1115, 2146435072;
	setp.ne.s32 	%p592, %r1116, 2146435072;
	@%p592 bra 	$L__BB0_300;
	setp.ltu.f64 	%p593, %fd773, 0d0000000000000000;
	@%p593 bra 	$L__BB0_299;
	setp.neu.f64 	%p594, %fd775, 0d7FF0000000000000;
	@%p594 bra 	$L__BB0_300;
	selp.b32 	%r1117, %r14, %r13, %p1;
	selp.b32 	%r1118, %r1117, %r13, %p590;
	mov.b32 	%r1119, 0;
	mov.b64 	%fd2258, {%r1119, %r1118};
	bra.uni 	$L__BB0_300;
$L__BB0_299:
	mov.f64 	%fd2058, 0d4008000000000000;
	add.rn.f64 	%fd2258, %fd774, %fd2058;
$L__BB0_300:
	setp.eq.f64 	%p599, %fd774, 0d3FF0000000000000;
	rcp.rn.f64 	%fd2059, %fd2258;
	selp.f64 	%fd2060, 0d3FF0000000000000, %fd2059, %p599;
	add.s32 	%r1120, %r139, %r3;
	ld.shared.f64 	%fd2061, [%r1120];
	mul.f64 	%fd2062, %fd770, %fd2061;
	fma.rn.f64 	%fd780, %fd2062, %fd2060, %fd767;
	mul.f64 	%fd2063, %fd771, %fd2061;
	fma.rn.f64 	%fd781, %fd2063, %fd2060, %fd768;
	mul.f64 	%fd2064, %fd772, %fd2061;
	fma.rn.f64 	%fd782, %fd2064, %fd2060, %fd769;
	add.s32 	%r1121, %r1222, 28;
	and.b32  	%r1122, %r1121, %r10;
	shl.b32 	%r1123, %r1122, 3;
	mov.u32 	%r1124, data;
	add.s32 	%r1125, %r1124, %r1123;
	ld.shared.f64 	%fd2065, [%r1125];
	sub.f64 	%fd783, %fd2065, %fd4;
	add.s32 	%r141, %r2, %r1123;
	ld.shared.f64 	%fd2066, [%r141];
	sub.f64 	%fd784, %fd2066, %fd5;
	add.s32 	%r1126, %r1125, %r3;
	ld.shared.f64 	%fd2067, [%r1126];
	sub.f64 	%fd785, %fd2067, %fd6;
	mul.f64 	%fd2068, %fd784, %fd784;
	fma.rn.f64 	%fd2069, %fd783, %fd783, %fd2068;
	fma.rn.f64 	%fd2070, %fd785, %fd785, %fd2069;
	add.f64 	%fd786, %fd877, %fd2070;
	sqrt.rn.f64 	%fd787, %fd786;
	{
	.reg .b32 %temp; 
	mov.b64 	{%temp, %r142}, %fd787;
	}
	abs.f64 	%fd788, %fd787;
	{ // callseq 59, 0
	.param .b64 param0;
	st.param.f64 	[param0], %fd788;
	.param .b64 retval0;
	call.uni (retval0), 
	__internal_accurate_pow, 
	(
	param0
	);
	ld.param.f64 	%fd2071, [retval0];
	} // callseq 59
	setp.lt.s32 	%p600, %r142, 0;
	neg.f64 	%fd2073, %fd2071;
	selp.f64 	%fd2074, %fd2073, %fd2071, %p2;
	selp.f64 	%fd2075, %fd2074, %fd2071, %p600;
	setp.eq.f64 	%p601, %fd786, 0d0000000000000000;
	selp.b32 	%r1127, %r142, 0, %p2;
	or.b32  	%r1128, %r1127, 2146435072;
	selp.b32 	%r1129, %r1128, %r1127, %p3;
	mov.b32 	%r1130, 0;
	mov.b64 	%fd2076, {%r1130, %r1129};
	selp.f64 	%fd2259, %fd2076, %fd2075, %p601;
	add.f64 	%fd2077, %fd787, 0d4008000000000000;
	{
	.reg .b32 %temp; 
	mov.b64 	{%temp, %r1131}, %fd2077;
	}
	and.b32  	%r1132, %r1131, 2146435072;
	setp.ne.s32 	%p602, %r1132, 2146435072;
	@%p602 bra 	$L__BB0_305;
	setp.ltu.f64 	%p603, %fd786, 0d0000000000000000;
	@%p603 bra 	$L__BB0_304;
	setp.neu.f64 	%p604, %fd788, 0d7FF0000000000000;
	@%p604 bra 	$L__BB0_305;
	selp.b32 	%r1133, %r14, %r13, %p1;
	selp.b32 	%r1134, %r1133, %r13, %p600;
	mov.b32 	%r1135, 0;
	mov.b64 	%fd2259, {%r1135, %r1134};
	bra.uni 	$L__BB0_305;
$L__BB0_304:
	mov.f64 	%fd2078, 0d4008000000000000;
	add.rn.f64 	%fd2259, %fd787, %fd2078;
$L__BB0_305:
	setp.eq.f64 	%p609, %fd787, 0d3FF0000000000000;
	rcp.rn.f64 	%fd2079, %fd2259;
	selp.f64 	%fd2080, 0d3FF0000000000000, %fd2079, %p609;
	add.s32 	%r1136, %r141, %r3;
	ld.shared.f64 	%fd2081, [%r1136];
	mul.f64 	%fd2082, %fd783, %fd2081;
	fma.rn.f64 	%fd793, %fd2082, %fd2080, %fd780;
	mul.f64 	%fd2083, %fd784, %fd2081;
	fma.rn.f64 	%fd794, %fd2083, %fd2080, %fd781;
	mul.f64 	%fd2084, %fd785, %fd2081;
	fma.rn.f64 	%fd795, %fd2084, %fd2080, %fd782;
	add.s32 	%r1137, %r1222, 29;
	and.b32  	%r1138, %r1137, %r10;
	shl.b32 	%r1139, %r1138, 3;
	mov.u32 	%r1140, data;
	add.s32 	%r1141, %r1140, %r1139;
	ld.shared.f64 	%fd2085, [%r1141];
	sub.f64 	%fd796, %fd2085, %fd4;
	add.s32 	%r143, %r2, %r1139;
	ld.shared.f64 	%fd2086, [%r143];
	sub.f64 	%fd797, %fd2086, %fd5;
	add.s32 	%r1142, %r1141, %r3;
	ld.shared.f64 	%fd2087, [%r1142];
	sub.f64 	%fd798, %fd2087, %fd6;
	mul.f64 	%fd2088, %fd797, %fd797;
	fma.rn.f64 	%fd2089, %fd796, %fd796, %fd2088;
	fma.rn.f64 	%fd2090, %fd798, %fd798, %fd2089;
	add.f64 	%fd799, %fd877, %fd2090;
	sqrt.rn.f64 	%fd800, %fd799;
	{
	.reg .b32 %temp; 
	mov.b64 	{%temp, %r144}, %fd800;
	}
	abs.f64 	%fd801, %fd800;
	{ // callseq 60, 0
	.param .b64 param0;
	st.param.f64 	[param0], %fd801;
	.param .b64 retval0;
	call.uni (retval0), 
	__internal_accurate_pow, 
	(
	param0
	);
	ld.param.f64 	%fd2091, [retval0];
	} // callseq 60
	setp.lt.s32 	%p610, %r144, 0;
	neg.f64 	%fd2093, %fd2091;
	selp.f64 	%fd2094, %fd2093, %fd2091, %p2;
	selp.f64 	%fd2095, %fd2094, %fd2091, %p610;
	setp.eq.f64 	%p611, %fd799, 0d0000000000000000;
	selp.b32 	%r1143, %r144, 0, %p2;
	or.b32  	%r1144, %r1143, 2146435072;
	selp.b32 	%r1145, %r1144, %r1143, %p3;
	mov.b32 	%r1146, 0;
	mov.b64 	%fd2096, {%r1146, %r1145};
	selp.f64 	%fd2260, %fd2096, %fd2095, %p611;
	add.f64 	%fd2097, %fd800, 0d4008000000000000;
	{
	.reg .b32 %temp; 
	mov.b64 	{%temp, %r1147}, %fd2097;
	}
	and.b32  	%r1148, %r1147, 2146435072;
	setp.ne.s32 	%p612, %r1148, 2146435072;
	@%p612 bra 	$L__BB0_310;
	setp.ltu.f64 	%p613, %fd799, 0d0000000000000000;
	@%p613 bra 	$L__BB0_309;
	setp.neu.f64 	%p614, %fd801, 0d7FF0000000000000;
	@%p614 bra 	$L__BB0_310;
	selp.b32 	%r1149, %r14, %r13, %p1;
	selp.b32 	%r1150, %r1149, %r13, %p610;
	mov.b32 	%r1151, 0;
	mov.b64 	%fd2260, {%r1151, %r1150};
	bra.uni 	$L__BB0_310;
$L__BB0_309:
	mov.f64 	%fd2098, 0d4008000000000000;
	add.rn.f64 	%fd2260, %fd800, %fd2098;
$L__BB0_310:
	setp.eq.f64 	%p619, %fd800, 0d3FF0000000000000;
	rcp.rn.f64 	%fd2099, %fd2260;
	selp.f64 	%fd2100, 0d3FF0000000000000, %fd2099, %p619;
	add.s32 	%r1152, %r143, %r3;
	ld.shared.f64 	%fd2101, [%r1152];
	mul.f64 	%fd2102, %fd796, %fd2101;
	fma.rn.f64 	%fd806, %fd2102, %fd2100, %fd793;
	mul.f64 	%fd2103, %fd797, %fd2101;
	fma.rn.f64 	%fd807, %fd2103, %fd2100, %fd794;
	mul.f64 	%fd2104, %fd798, %fd2101;
	fma.rn.f64 	%fd808, %fd2104, %fd2100, %fd795;
	add.s32 	%r1153, %r1222, 30;
	and.b32  	%r1154, %r1153, %r10;
	shl.b32 	%r1155, %r1154, 3;
	mov.u32 	%r1156, data;
	add.s32 	%r1157, %r1156, %r1155;
	ld.shared.f64 	%fd2105, [%r1157];
	sub.f64 	%fd809, %fd2105, %fd4;
	add.s32 	%r145, %r2, %r1155;
	ld.shared.f64 	%fd2106, [%r145];
	sub.f64 	%fd810, %fd2106, %fd5;
	add.s32 	%r1158, %r1157, %r3;
	ld.shared.f64 	%fd2107, [%r1158];
	sub.f64 	%fd811, %fd2107, %fd6;
	mul.f64 	%fd2108, %fd810, %fd810;
	fma.rn.f64 	%fd2109, %fd809, %fd809, %fd2108;
	fma.rn.f64 	%fd2110, %fd811, %fd811, %fd2109;
	add.f64 	%fd812, %fd877, %fd2110;
	sqrt.rn.f64 	%fd813, %fd812;
	{
	.reg .b32 %temp; 
	mov.b64 	{%temp, %r146}, %fd813;
	}
	abs.f64 	%fd814, %fd813;
	{ // callseq 61, 0
	.param .b64 param0;
	st.param.f64 	[param0], %fd814;
	.param .b64 retval0;
	call.uni (retval0), 
	__internal_accurate_pow, 
	(
	param0
	);
	ld.param.f64 	%fd2111, [retval0];
	} // callseq 61
	setp.lt.s32 	%p620, %r146, 0;
	neg.f64 	%fd2113, %fd2111;
	selp.f64 	%fd2114, %fd2113, %fd2111, %p2;
	selp.f64 	%fd2115, %fd2114, %fd2111, %p620;
	setp.eq.f64 	%p621, %fd812, 0d0000000000000000;
	selp.b32 	%r1159, %r146, 0, %p2;
	or.b32  	%r1160, %r1159, 2146435072;
	selp.b32 	%r1161, %r1160, %r1159, %p3;
	mov.b32 	%r1162, 0;
	mov.b64 	%fd2116, {%r1162, %r1161};
	selp.f64 	%fd2261, %fd2116, %fd2115, %p621;
	add.f64 	%fd2117, %fd813, 0d4008000000000000;
	{
	.reg .b32 %temp; 
	mov.b64 	{%temp, %r1163}, %fd2117;
	}
	and.b32  	%r1164, %r1163, 2146435072;
	setp.ne.s32 	%p622, %r1164, 2146435072;
	@%p622 bra 	$L__BB0_315;
	setp.ltu.f64 	%p623, %fd812, 0d0000000000000000;
	@%p623 bra 	$L__BB0_314;
	setp.neu.f64 	%p624, %fd814, 0d7FF0000000000000;
	@%p624 bra 	$L__BB0_315;
	selp.b32 	%r1165, %r14, %r13, %p1;
	selp.b32 	%r1166, %r1165, %r13, %p620;
	mov.b32 	%r1167, 0;
	mov.b64 	%fd2261, {%r1167, %r1166};
	bra.uni 	$L__BB0_315;
$L__BB0_314:
	mov.f64 	%fd2118, 0d4008000000000000;
	add.rn.f64 	%fd2261, %fd813, %fd2118;
$L__BB0_315:
	setp.eq.f64 	%p629, %fd813, 0d3FF0000000000000;
	rcp.rn.f64 	%fd2119, %fd2261;
	selp.f64 	%fd2120, 0d3FF0000000000000, %fd2119, %p629;
	add.s32 	%r1168, %r145, %r3;
	ld.shared.f64 	%fd2121, [%r1168];
	mul.f64 	%fd2122, %fd809, %fd2121;
	fma.rn.f64 	%fd819, %fd2122, %fd2120, %fd806;
	mul.f64 	%fd2123, %fd810, %fd2121;
	fma.rn.f64 	%fd820, %fd2123, %fd2120, %fd807;
	mul.f64 	%fd2124, %fd811, %fd2121;
	fma.rn.f64 	%fd821, %fd2124, %fd2120, %fd808;
	add.s32 	%r1169, %r1222, 31;
	and.b32  	%r1170, %r1169, %r10;
	shl.b32 	%r1171, %r1170, 3;
	mov.u32 	%r1172, data;
	add.s32 	%r1173, %r1172, %r1171;
	ld.shared.f64 	%fd2125, [%r1173];
	sub.f64 	%fd822, %fd2125, %fd4;
	add.s32 	%r147, %r2, %r1171;
	ld.shared.f64 	%fd2126, [%r147];
	sub.f64 	%fd823, %fd2126, %fd5;
	add.s32 	%r1174, %r1173, %r3;
	ld.shared.f64 	%fd2127, [%r1174];
	sub.f64 	%fd824, %fd2127, %fd6;
	mul.f64 	%fd2128, %fd823, %fd823;
	fma.rn.f64 	%fd2129, %fd822, %fd822, %fd2128;
	fma.rn.f64 	%fd2130, %fd824, %fd824, %fd2129;
	add.f64 	%fd825, %fd877, %fd2130;
	sqrt.rn.f64 	%fd826, %fd825;
	{
	.reg .b32 %temp; 
	mov.b64 	{%temp, %r148}, %fd826;
	}
	abs.f64 	%fd827, %fd826;
	{ // callseq 62, 0
	.param .b64 param0;
	st.param.f64 	[param0], %fd827;
	.param .b64 retval0;
	call.uni (retval0), 
	__internal_accurate_pow, 
	(
	param0
	);
	ld.param.f64 	%fd2131, [retval0];
	} // callseq 62
	setp.lt.s32 	%p630, %r148, 0;
	neg.f64 	%fd2133, %fd2131;
	selp.f64 	%fd2134, %fd2133, %fd2131, %p2;
	selp.f64 	%fd2135, %fd2134, %fd2131, %p630;
	setp.eq.f64 	%p631, %fd825, 0d0000000000000000;
	selp.b32 	%r1175, %r148, 0, %p2;
	or.b32  	%r1176, %r1175, 2146435072;
	selp.b32 	%r1177, %r1176, %r1175, %p3;
	mov.b32 	%r1178, 0;
	mov.b64 	%fd2136, {%r1178, %r1177};
	selp.f64 	%fd2262, %fd2136, %fd2135, %p631;
	add.f64 	%fd2137, %fd826, 0d4008000000000000;
	{
	.reg .b32 %temp; 
	mov.b64 	{%temp, %r1179}, %fd2137;
	}
	and.b32  	%r1180, %r1179, 2146435072;
	setp.ne.s32 	%p632, %r1180, 2146435072;
	@%p632 bra 	$L__BB0_320;
	setp.ltu.f64 	%p633, %fd825, 0d0000000000000000;
	@%p633 bra 	$L__BB0_319;
	setp.neu.f64 	%p634, %fd827, 0d7FF0000000000000;
	@%p634 bra 	$L__BB0_320;
	selp.b32 	%r1181, %r14, %r13, %p1;
	selp.b32 	%r1182, %r1181, %r13, %p630;
	mov.b32 	%r1183, 0;
	mov.b64 	%fd2262, {%r1183, %r1182};
	bra.uni 	$L__BB0_320;
$L__BB0_319:
	mov.f64 	%fd2138, 0d4008000000000000;
	add.rn.f64 	%fd2262, %fd826, %fd2138;
$L__BB0_320:
	setp.eq.f64 	%p639, %fd826, 0d3FF0000000000000;
	rcp.rn.f64 	%fd2139, %fd2262;
	selp.f64 	%fd2140, 0d3FF0000000000000, %fd2139, %p639;
	add.s32 	%r1184, %r147, %r3;
	ld.shared.f64 	%fd2141, [%r1184];
	mul.f64 	%fd2142, %fd822, %fd2141;
	fma.rn.f64 	%fd832, %fd2142, %fd2140, %fd819;
	mul.f64 	%fd2143, %fd823, %fd2141;
	fma.rn.f64 	%fd833, %fd2143, %fd2140, %fd820;
	mul.f64 	%fd2144, %fd824, %fd2141;
	fma.rn.f64 	%fd834, %fd2144, %fd2140, %fd821;
	add.s32 	%r1185, %r1222, 32;
	and.b32  	%r1186, %r1185, %r10;
	shl.b32 	%r1187, %r1186, 3;
	mov.u32 	%r1188, data;
	add.s32 	%r1189, %r1188, %r1187;
	ld.shared.f64 	%fd2145, [%r1189];
	sub.f64 	%fd835, %fd2145, %fd4;
	add.s32 	%r149, %r2, %r1187;
	ld.shared.f64 	%fd2146, [%r149];
	sub.f64 	%fd836, %fd2146, %fd5;
	add.s32 	%r1190, %r1189, %r3;
	ld.shared.f64 	%fd2147, [%r1190];
	sub.f64 	%fd837, %fd2147, %fd6;
	mul.f64 	%fd2148, %fd836, %fd836;
	fma.rn.f64 	%fd2149, %fd835, %fd835, %fd2148;
	fma.rn.f64 	%fd2150, %fd837, %fd837, %fd2149;
	add.f64 	%fd838, %fd877, %fd2150;
	sqrt.rn.f64 	%fd839, %fd838;
	{
	.reg .b32 %temp; 
	mov.b64 	{%temp, %r150}, %fd839;
	}
	abs.f64 	%fd840, %fd839;
	{ // callseq 63, 0
	.param .b64 param0;
	st.param.f64 	[param0], %fd840;
	.param .b64 retval0;
	call.uni (retval0), 
	__internal_accurate_pow, 
	(
	param0
	);
	ld.param.f64 	%fd2151, [retval0];
	} // callseq 63
	setp.lt.s32 	%p640, %r150, 0;
	neg.f64 	%fd2153, %fd2151;
	selp.f64 	%fd2154, %fd2153, %fd2151, %p2;
	selp.f64 	%fd2155, %fd2154, %fd2151, %p640;
	setp.eq.f64 	%p641, %fd838, 0d0000000000000000;
	selp.b32 	%r1191, %r150, 0, %p2;
	or.b32  	%r1192, %r1191, 2146435072;
	selp.b32 	%r1193, %r1192, %r1191, %p3;
	mov.b32 	%r1194, 0;
	mov.b64 	%fd2156, {%r1194, %r1193};
	selp.f64 	%fd2263, %fd2156, %fd2155, %p641;
	add.f64 	%fd2157, %fd839, 0d4008000000000000;
	{
	.reg .b32 %temp; 
	mov.b64 	{%temp, %r1195}, %fd2157;
	}
	and.b32  	%r1196, %r1195, 2146435072;
	setp.ne.s32 	%p642, %r1196, 2146435072;
	@%p642 bra 	$L__BB0_325;
	setp.ltu.f64 	%p643, %fd838, 0d0000000000000000;
	@%p643 bra 	$L__BB0_324;
	setp.neu.f64 	%p644, %fd840, 0d7FF0000000000000;
	@%p644 bra 	$L__BB0_325;
	selp.b32 	%r1197, %r14, %r13, %p1;
	selp.b32 	%r1198, %r1197, %r13, %p640;
	mov.b32 	%r1199, 0;
	mov.b64 	%fd2263, {%r1199, %r1198};
	bra.uni 	$L__BB0_325;
$L__BB0_324:
	mov.f64 	%fd2158, 0d4008000000000000;
	add.rn.f64 	%fd2263, %fd839, %fd2158;
$L__BB0_325:
	setp.eq.f64 	%p646, %fd839, 0d3FF0000000000000;
	rcp.rn.f64 	%fd2159, %fd2263;
	selp.f64 	%fd2160, 0d3FF0000000000000, %fd2159, %p646;
	add.s32 	%r1200, %r149, %r3;
	ld.shared.f64 	%fd2161, [%r1200];
	mul.f64 	%fd2162, %fd835, %fd2161;
	fma.rn.f64 	%fd2264, %fd2162, %fd2160, %fd832;
	mul.f64 	%fd2163, %fd836, %fd2161;
	fma.rn.f64 	%fd2265, %fd2163, %fd2160, %fd833;
	mul.f64 	%fd2164, %fd837, %fd2161;
	fma.rn.f64 	%fd2266, %fd2164, %fd2160, %fd834;
	add.s32 	%r1222, %r1222, 64;
	add.s32 	%r1221, %r1221, 64;
	add.s32 	%r1220, %r1220, 64;
	setp.ne.s32 	%p647, %r1221, 0;
	mov.u32 	%r1224, %r16;
	@%p647 bra 	$L__BB0_3;
$L__BB0_326:
	setp.eq.s32 	%p648, %r15, 0;
	@%p648 bra 	$L__BB0_336;
	mov.b32 	%r1225, 0;
$L__BB0_328:
	.pragma "nounroll";
	or.b32  	%r1202, %r1224, %r1219;
	setp.eq.s32 	%p649, %r1202, 0;
	@%p649 bra 	$L__BB0_335;
	add.s32 	%r1203, %r1224, %r5;
	and.b32  	%r1204, %r1203, %r10;
	shl.b32 	%r1205, %r1204, 3;
	mov.u32 	%r1206, data;
	add.s32 	%r1207, %r1206, %r1205;
	ld.shared.f64 	%fd2165, [%r1207];
	sub.f64 	%fd857, %fd2165, %fd4;
	add.s32 	%r157, %r2, %r1205;
	ld.shared.f64 	%fd2166, [%r157];
	sub.f64 	%fd858, %fd2166, %fd5;
	add.s32 	%r1208, %r1207, %r3;
	ld.shared.f64 	%fd2167, [%r1208];
	sub.f64 	%fd859, %fd2167, %fd6;
	mul.f64 	%fd2168, %fd858, %fd858;
	fma.rn.f64 	%fd2169, %fd857, %fd857, %fd2168;
	fma.rn.f64 	%fd2170, %fd859, %fd859, %fd2169;
	add.f64 	%fd860, %fd877, %fd2170;
	sqrt.rn.f64 	%fd861, %fd860;
	{
	.reg .b32 %temp; 
	mov.b64 	{%temp, %r158}, %fd861;
	}
	abs.f64 	%fd862, %fd861;
	{ // callseq 64, 0
	.param .b64 param0;
	st.param.f64 	[param0], %fd862;
	.param .b64 retval0;
	call.uni (retval0), 
	__internal_accurate_pow, 
	(
	param0
	);
	ld.param.f64 	%fd2171, [retval0];
	} // callseq 64
	setp.lt.s32 	%p653, %r158, 0;
	neg.f64 	%fd2173, %fd2171;
	selp.f64 	%fd2174, %fd2173, %fd2171, %p2;
	selp.f64 	%fd2175, %fd2174, %fd2171, %p653;
	setp.eq.f64 	%p654, %fd860, 0d0000000000000000;
	selp.b32 	%r1209, %r158, 0, %p2;
	or.b32  	%r1210, %r1209, 2146435072;
	selp.b32 	%r1211, %r1210, %r1209, %p3;
	mov.b32 	%r1212, 0;
	mov.b64 	%fd2176, {%r1212, %r1211};
	selp.f64 	%fd2273, %fd2176, %fd2175, %p654;
	add.f64 	%fd2177, %fd861, 0d4008000000000000;
	{
	.reg .b32 %temp; 
	mov.b64 	{%temp, %r1213}, %fd2177;
	}
	and.b32  	%r1214, %r1213, 2146435072;
	setp.ne.s32 	%p655, %r1214, 2146435072;
	@%p655 bra 	$L__BB0_334;
	setp.ltu.f64 	%p656, %fd860, 0d0000000000000000;
	@%p656 bra 	$L__BB0_333;
	setp.neu.f64 	%p657, %fd862, 0d7FF0000000000000;
	@%p657 bra 	$L__BB0_334;
	selp.b32 	%r1215, %r14, %r13, %p1;
	selp.b32 	%r1216, %r1215, %r13, %p653;
	mov.b32 	%r1217, 0;
	mov.b64 	%fd2273, {%r1217, %r1216};
	bra.uni 	$L__BB0_334;
$L__BB0_333:
	mov.f64 	%fd2178, 0d4008000000000000;
	add.rn.f64 	%fd2273, %fd861, %fd2178;
$L__BB0_334:
	setp.eq.f64 	%p659, %fd861, 0d3FF0000000000000;
	rcp.rn.f64 	%fd2179, %fd2273;
	selp.f64 	%fd2180, 0d3FF0000000000000, %fd2179, %p659;
	add.s32 	%r1218, %r157, %r3;
	ld.shared.f64 	%fd2181, [%r1218];
	mul.f64 	%fd2182, %fd857, %fd2181;
	fma.rn.f64 	%fd2264, %fd2182, %fd2180, %fd2264;
	mul.f64 	%fd2183, %fd858, %fd2181;
	fma.rn.f64 	%fd2265, %fd2183, %fd2180, %fd2265;
	mul.f64 	%fd2184, %fd859, %fd2181;
	fma.rn.f64 	%fd2266, %fd2184, %fd2180, %fd2266;
$L__BB0_335:
	add.s32 	%r1224, %r1224, 1;
	add.s32 	%r1225, %r1225, 1;
	setp.ne.s32 	%p660, %r1225, %r15;
	@%p660 bra 	$L__BB0_328;
$L__BB0_336:
	bar.sync 	0;
	add.s32 	%r1219, %r1219, 1;
	setp.ne.s32 	%p661, %r1219, %r7;
	@%p661 bra 	$L__BB0_1;
	ld.param.u64 	%rd46, [_Z21N_Body_Simulation_GPUPKdS0_S0_S0_S0_S0_PdS1_S1_S1_S1_S1_S0_idd_param_8];
	cvta.to.global.u64 	%rd33, %rd8;
	cvta.to.global.u64 	%rd34, %rd9;
	cvta.to.global.u64 	%rd35, %rd10;
	cvta.to.global.u64 	%rd36, %rd5;
	cvta.to.global.u64 	%rd37, %rd6;
	cvta.to.global.u64 	%rd38, %rd46;
	fma.rn.f64 	%fd2185, %fd876, %fd2264, %fd1;
	fma.rn.f64 	%fd2186, %fd876, %fd2265, %fd2;
	fma.rn.f64 	%fd2187, %fd876, %fd2266, %fd3;
	fma.rn.f64 	%fd2188, %fd876, %fd2185, %fd4;
	fma.rn.f64 	%fd2189, %fd876, %fd2186, %fd5;
	fma.rn.f64 	%fd2190, %fd876, %fd2187, %fd6;
	mul.wide.s32 	%rd39, %r6, 8;
	add.s64 	%rd40, %rd33, %rd39;
	st.global.f64 	[%rd40], %fd2185;
	add.s64 	%rd41, %rd34, %rd39;
	st.global.f64 	[%rd41], %fd2186;
	add.s64 	%rd42, %rd35, %rd39;
	st.global.f64 	[%rd42], %fd2187;
	add.s64 	%rd43, %rd36, %rd39;
	st.global.f64 	[%rd43], %fd2188;
	add.s64 	%rd44, %rd37, %rd39;
	st.global.f64 	[%rd44], %fd2189;
	add.s64 	%rd45, %rd38, %rd39;
	st.global.f64 	[%rd45], %fd2190;
	ret;

}
.func  (.param .b64 func_retval0) __internal_accurate_pow(
	.param .b64 __internal_accurate_pow_param_0
)
{
	.reg .pred 	%p<8>;
	.reg .b32 	%r<49>;
	.reg .b32 	%f<3>;
	.reg .b64 	%fd<109>;

	ld.param.f64 	%fd10, [__internal_accurate_pow_param_0];
	{
	.reg .b32 %temp; 
	mov.b64 	{%temp, %r46}, %fd10;
	}
	{
	.reg .b32 %temp; 
	mov.b64 	{%r45, %temp}, %fd10;
	}
	shr.u32 	%r47, %r46, 20;
	setp.gt.u32 	%p1, %r46, 1048575;
	@%p1 bra 	$L__BB1_2;
	mul.f64 	%fd11, %fd10, 0d4350000000000000;
	{
	.reg .b32 %temp; 
	mov.b64 	{%temp, %r46}, %fd11;
	}
	{
	.reg .b32 %temp; 
	mov.b64 	{%r45, %temp}, %fd11;
	}
	shr.u32 	%r16, %r46, 20;
	add.s32 	%r47, %r16, -54;
$L__BB1_2:
	add.s32 	%r48, %r47, -1023;
	and.b32  	%r17, %r46, -2146435073;
	or.b32  	%r18, %r17, 1072693248;
	mov.b64 	%fd107, {%r45, %r18};
	setp.lt.u32 	%p2, %r18, 1073127583;
	@%p2 bra 	$L__BB1_4;
	{
	.reg .b32 %temp; 
	mov.b64 	{%r19, %temp}, %fd107;
	}
	{
	.reg .b32 %temp; 
	mov.b64 	{%temp, %r20}, %fd107;
	}
	add.s32 	%r21, %r20, -1048576;
	mov.b64 	%fd107, {%r19, %r21};
	add.s32 	%r48, %r47, -1022;
$L__BB1_4:
	add.f64 	%fd12, %fd107, 0dBFF0000000000000;
	add.f64 	%fd13, %fd107, 0d3FF0000000000000;
	rcp.approx.ftz.f64 	%fd14, %fd13;
	neg.f64 	%fd15, %fd13;
	fma.rn.f64 	%fd16, %fd15, %fd14, 0d3FF0000000000000;
	fma.rn.f64 	%fd17, %fd16, %fd16, %fd16;
	fma.rn.f64 	%fd18, %fd17, %fd14, %fd14;
	mul.f64 	%fd19, %fd12, %fd18;
	fma.rn.f64 	%fd20, %fd12, %fd18, %fd19;
	mul.f64 	%fd21, %fd20, %fd20;
	fma.rn.f64 	%fd22, %fd21, 0d3EB0F5FF7D2CAFE2, 0d3ED0F5D241AD3B5A;
	fma.rn.f64 	%fd23, %fd22, %fd21, 0d3EF3B20A75488A3F;
	fma.rn.f64 	%fd24, %fd23, %fd21, 0d3F1745CDE4FAECD5;
	fma.rn.f64 	%fd25, %fd24, %fd21, 0d3F3C71C7258A578B;
	fma.rn.f64 	%fd26, %fd25, %fd21, 0d3F6249249242B910;
	fma.rn.f64 	%fd27, %fd26, %fd21, 0d3F89999999999DFB;
	sub.f64 	%fd28, %fd12, %fd20;
	add.f64 	%fd29, %fd28, %fd28;
	neg.f64 	%fd30, %fd20;
	fma.rn.f64 	%fd31, %fd30, %fd12, %fd29;
	mul.f64 	%fd32, %fd18, %fd31;
	fma.rn.f64 	%fd33, %fd21, %fd27, 0d3FB5555555555555;
	mov.f64 	%fd34, 0d3FB5555555555555;
	sub.f64 	%fd35, %fd34, %fd33;
	fma.rn.f64 	%fd36, %fd21, %fd27, %fd35;
	add.f64 	%fd37, %fd36, 0dBC46A4CB00B9E7B0;
	add.f64 	%fd38, %fd33, %fd37;
	sub.f64 	%fd39, %fd33, %fd38;
	add.f64 	%fd40, %fd37, %fd39;
	mul.rn.f64 	%fd41, %fd20, %fd20;
	neg.f64 	%fd42, %fd41;
	fma.rn.f64 	%fd43, %fd20, %fd20, %fd42;
	{
	.reg .b32 %temp; 
	mov.b64 	{%r22, %temp}, %fd32;
	}
	{
	.reg .b32 %temp; 
	mov.b64 	{%temp, %r23}, %fd32;
	}
	add.s32 	%r24, %r23, 1048576;
	mov.b64 	%fd44, {%r22, %r24};
	fma.rn.f64 	%fd45, %fd20, %fd44, %fd43;
	mul.rn.f64 	%fd46, %fd41, %fd20;
	neg.f64 	%fd47, %fd46;
	fma.rn.f64 	%fd48, %fd41, %fd20, %fd47;
	fma.rn.f64 	%fd49, %fd41, %fd32, %fd48;
	fma.rn.f64 	%fd50, %fd45, %fd20, %fd49;
	mul.rn.f64 	%fd51, %fd38, %fd46;
	neg.f64 	%fd52, %fd51;
	fma.rn.f64 	%fd53, %fd38, %fd46, %fd52;
	fma.rn.f64 	%fd54, %fd38, %fd50, %fd53;
	fma.rn.f64 	%fd55, %fd40, %fd46, %fd54;
	add.f64 	%fd56, %fd51, %fd55;
	sub.f64 	%fd57, %fd51, %fd56;
	add.f64 	%fd58, %fd55, %fd57;
	add.f64 	%fd59, %fd20, %fd56;
	sub.f64 	%fd60, %fd20, %fd59;
	add.f64 	%fd61, %fd56, %fd60;
	add.f64 	%fd62, %fd58, %fd61;
	add.f64 	%fd63, %fd32, %fd62;
	add.f64 	%fd64, %fd59, %fd63;
	sub.f64 	%fd65, %fd59, %fd64;
	add.f64 	%fd66, %fd63, %fd65;
	xor.b32  	%r25, %r48, -2147483648;
	mov.b32 	%r26, 1127219200;
	mov.b64 	%fd67, {%r25, %r26};
	mov.b32 	%r27, -2147483648;
	mov.b64 	%fd68, {%r27, %r26};
	sub.f64 	%fd69, %fd67, %fd68;
	fma.rn.f64 	%fd70, %fd69, 0d3FE62E42FEFA39EF, %fd64;
	fma.rn.f64 	%fd71, %fd69, 0dBFE62E42FEFA39EF, %fd70;
	sub.f64 	%fd72, %fd71, %fd64;
	sub.f64 	%fd73, %fd66, %fd72;
	fma.rn.f64 	%fd74, %fd69, 0d3C7ABC9E3B39803F, %fd73;
	add.f64 	%fd75, %fd70, %fd74;
	sub.f64 	%fd76, %fd70, %fd75;
	add.f64 	%fd77, %fd74, %fd76;
	mov.f64 	%fd78, 0d4008000000000000;
	{
	.reg .b32 %temp; 
	mov.b64 	{%temp, %r28}, %fd78;
	}
	{
	.reg .b32 %temp; 
	mov.b64 	{%r29, %temp}, %fd78;
	}
	shl.b32 	%r30, %r28, 1;
	setp.gt.u32 	%p3, %r30, -33554433;
	and.b32  	%r31, %r28, -15728641;
	selp.b32 	%r32, %r31, %r28, %p3;
	mov.b64 	%fd79, {%r29, %r32};
	mul.rn.f64 	%fd80, %fd75, %fd79;
	neg.f64 	%fd81, %fd80;
	fma.rn.f64 	%fd82, %fd75, %fd79, %fd81;
	fma.rn.f64 	%fd83, %fd77, %fd79, %fd82;
	add.f64 	%fd4, %fd80, %fd83;
	sub.f64 	%fd84, %fd80, %fd4;
	add.f64 	%fd5, %fd83, %fd84;
	fma.rn.f64 	%fd85, %fd4, 0d3FF71547652B82FE, 0d4338000000000000;
	{
	.reg .b32 %temp; 
	mov.b64 	{%r13, %temp}, %fd85;
	}
	mov.f64 	%fd86, 0dC338000000000000;
	add.rn.f64 	%fd87, %fd85, %fd86;
	fma.rn.f64 	%fd88, %fd87, 0dBFE62E42FEFA39EF, %fd4;
	fma.rn.f64 	%fd89, %fd87, 0dBC7ABC9E3B39803F, %fd88;
	fma.rn.f64 	%fd90, %fd89, 0d3E5ADE1569CE2BDF, 0d3E928AF3FCA213EA;
	fma.rn.f64 	%fd91, %fd90, %fd89, 0d3EC71DEE62401315;
	fma.rn.f64 	%fd92, %fd91, %fd89, 0d3EFA01997C89EB71;
	fma.rn.f64 	%fd93, %fd92, %fd89, 0d3F2A01A014761F65;
	fma.rn.f64 	%fd94, %fd93, %fd89, 0d3F56C16C1852B7AF;
	fma.rn.f64 	%fd95, %fd94, %fd89, 0d3F81111111122322;
	fma.rn.f64 	%fd96, %fd95, %fd89, 0d3FA55555555502A1;
	fma.rn.f64 	%fd97, %fd96, %fd89, 0d3FC5555555555511;
	fma.rn.f64 	%fd98, %fd97, %fd89, 0d3FE000000000000B;
	fma.rn.f64 	%fd99, %fd98, %fd89, 0d3FF0000000000000;
	fma.rn.f64 	%fd100, %fd99, %fd89, 0d3FF0000000000000;
	{
	.reg .b32 %temp; 
	mov.b64 	{%r14, %temp}, %fd100;
	}
	{
	.reg .b32 %temp; 
	mov.b64 	{%temp, %r15}, %fd100;
	}
	shl.b32 	%r33, %r13, 20;
	add.s32 	%r34, %r33, %r15;
	mov.b64 	%fd108, {%r14, %r34};
	{
	.reg .b32 %temp; 
	mov.b64 	{%temp, %r35}, %fd4;
	}
	mov.b32 	%f2, %r35;
	abs.f32 	%f1, %f2;
	setp.lt.f32 	%p4, %f1, 0f4086232B;
	@%p4 bra 	$L__BB1_7;
	setp.lt.f64 	%p5, %fd4, 0d0000000000000000;
	add.f64 	%fd101, %fd4, 0d7FF0000000000000;
	selp.f64 	%fd108, 0d0000000000000000, %fd101, %p5;
	setp.geu.f32 	%p6, %f1, 0f40874800;
	@%p6 bra 	$L__BB1_7;
	shr.u32 	%r36, %r13, 31;
	add.s32 	%r37, %r13, %r36;
	shr.s32 	%r38, %r37, 1;
	shl.b32 	%r39, %r38, 20;
	add.s32 	%r40, %r15, %r39;
	mov.b64 	%fd102, {%r14, %r40};
	sub.s32 	%r41, %r13, %r38;
	shl.b32 	%r42, %r41, 20;
	add.s32 	%r43, %r42, 1072693248;
	mov.b32 	%r44, 0;
	mov.b64 	%fd103, {%r44, %r43};
	mul.f64 	%fd108, %fd103, %fd102;
$L__BB1_7:
	abs.f64 	%fd104, %fd108;
	setp.eq.f64 	%p7, %fd104, 0d7FF0000000000000;
	fma.rn.f64 	%fd105, %fd108, %fd5, %fd108;
	selp.f64 	%fd106, %fd108, %fd105, %p7;
	st.param.f64 	[func_retval0], %fd106;
	ret;

}


// ===== COMPILED SASS (sm_100) =====

	.target	sm_100

	.elftype	@"ET_EXEC"


//--------------------- .note.nv.tkinfo           --------------------------
	.section	.note.nv.tkinfo,"",@"SHT_NOTE"
	.sectionflags	@"SHF_NOTE_NV_TKINFO"
	.tkinfo
        /*0018*/ 	.word	0x00000002
        /*0030*/ 	.string	""
        /*0030*/ 	.string	"ptxas"
        /*0030*/ 	.string	"Cuda compilation tools, release 13.0, V13.0.88"
        /*0030*/ 	.string	"Build cuda_13.0.r13.0/compiler.36424714_0"
        /*0030*/ 	.string	"-arch sm_100 -m 64 "



//--------------------- .note.nv.cuinfo           --------------------------
	.section	.note.nv.cuinfo,"",@"SHT_NOTE"
	.sectionflags	@"SHF_NOTE_NV_CUINFO"
        /*0018*/ 	.short	0x0002
        /*001a*/ 	.short	0x0064
        /*001c*/ 	.short	0x0082
	.zero		2


//--------------------- .nv.info                  --------------------------
	.section	.nv.info,"",@"SHT_CUDA_INFO"
	.align	4


	//----- nvinfo : EIATTR_REGCOUNT
	.align		4
        /*0000*/ 	.byte	0x04, 0x2f
        /*0002*/ 	.short	(.L_1 - .L_0)
	.align		4
.L_0:
        /*0004*/ 	.word	index@(_Z21N_Body_Simulation_GPUPKdS0_S0_S0_S0_S0_PdS1_S1_S1_S1_S1_S0_idd)
        /*0008*/ 	.word	0x00000042


	//----- nvinfo : EIATTR_FRAME_SIZE
	.align		4
.L_1:
        /*000c*/ 	.byte	0x04, 0x11
        /*000e*/ 	.short	(.L_3 - .L_2)
	.align		4
.L_2:
        /*0010*/ 	.word	index@($_Z21N_Body_Simulation_GPUPKdS0_S0_S0_S0_S0_PdS1_S1_S1_S1_S1_S0_idd$__internal_accurate_pow)
        /*0014*/ 	.word	0x00000000


	//----- nvinfo : EIATTR_FRAME_SIZE
	.align		4
.L_3:
        /*0018*/ 	.byte	0x04, 0x11
        /*001a*/ 	.short	(.L_5 - .L_4)
	.align		4
.L_4:
        /*001c*/ 	.word	index@($__internal_1_$__cuda_sm20_dsqrt_rn_f64_mediumpath_v1)
        /*0020*/ 	.word	0x00000000


	//----- nvinfo : EIATTR_FRAME_SIZE
	.align		4
.L_5:
        /*0024*/ 	.byte	0x04, 0x11
        /*0026*/ 	.short	(.L_7 - .L_6)
	.align		4
.L_6:
        /*0028*/ 	.word	index@($__internal_0_$__cuda_sm20_dblrcp_rn_slowpath_v3)
        /*002c*/ 	.word	0x00000000


	//----- nvinfo : EIATTR_FRAME_SIZE
	.align		4
.L_7:
        /*0030*/ 	.byte	0x04, 0x11
        /*0032*/ 	.short	(.L_9 - .L_8)
	.align		4
.L_8:
        /*0034*/ 	.word	index@(_Z21N_Body_Simulation_GPUPKdS0_S0_S0_S0_S0_PdS1_S1_S1_S1_S1_S0_idd)
        /*0038*/ 	.word	0x00000000


	//----- nvinfo : EIATTR_MIN_STACK_SIZE
	.align		4
.L_9:
        /*003c*/ 	.byte	0x04, 0x12
        /*003e*/ 	.short	(.L_11 - .L_10)
	.align		4
.L_10:
        /*0040*/ 	.word	index@(_Z21N_Body_Simulation_GPUPKdS0_S0_S0_S0_S0_PdS1_S1_S1_S1_S1_S0_idd)
        /*0044*/ 	.word	0x00000000
.L_11:


//--------------------- .nv.compat                --------------------------
	.section	.nv.compat,"",@"SHT_CUDA_COMPAT_INFO"
	.align	4
        /*0000*/ 	.byte	0x02, 0x09, 0x00, 0x00, 0x02, 0x02, 0x01, 0x00, 0x02, 0x05, 0x05, 0x00, 0x03, 0x07, 0x01, 0x01
        /*0010*/ 	.byte	0x02, 0x03, 0x00, 0x00, 0x02, 0x06, 0x01, 0x00, 0x04, 0x0b, 0x08, 0x00, 0x01, 0x00, 0x00, 0x00
        /*0020*/ 	.byte	0x00, 0x00, 0x00, 0x00


//--------------------- .nv.info._Z21N_Body_Simulation_GPUPKdS0_S0_S0_S0_S0_PdS1_S1_S1_S1_S1_S0_idd --------------------------
	.section	.nv.info._Z21N_Body_Simulation_GPUPKdS0_S0_S0_S0_S0_PdS1_S1_S1_S1_S1_S0_idd,"",@"SHT_CUDA_INFO"
	.sectionflags	@""
	.align	4


	//----- nvinfo : EIATTR_CUDA_API_VERSION
	.align		4
        /*0000*/ 	.byte	0x04, 0x37
        /*0002*/ 	.short	(.L_13 - .L_12)
.L_12:
        /*0004*/ 	.word	0x00000082


	//----- nvinfo : EIATTR_KPARAM_INFO
	.align		4
.L_13:
        /*0008*/ 	.byte	0x04, 0x17
        /*000a*/ 	.short	(.L_15 - .L_14)
.L_14:
        /*000c*/ 	.word	0x00000000
        /*0010*/ 	.short	0x000f
        /*0012*/ 	.short	0x0078
        /*0014*/ 	.byte	0x00, 0xf0, 0x21, 0x00


	//----- nvinfo : EIATTR_KPARAM_INFO
	.align		4
.L_15:
        /*0018*/ 	.byte	0x04, 0x17
        /*001a*/ 	.short	(.L_17 - .L_16)
.L_16:
        /*001c*/ 	.word	0x00000000
        /*0020*/ 	.short	0x000e
        /*0022*/ 	.short	0x0070
        /*0024*/ 	.byte	0x00, 0xf0, 0x21, 0x00


	//----- nvinfo : EIATTR_KPARAM_INFO
	.align		4
.L_17:
        /*0028*/ 	.byte	0x04, 0x17
        /*002a*/ 	.short	(.L_19 - .L_18)
.L_18:
        /*002c*/ 	.word	0x00000000
        /*0030*/ 	.short	0x000d
        /*0032*/ 	.short	0x0068
        /*0034*/ 	.byte	0x00, 0xf0, 0x11, 0x00


	//----- nvinfo : EIATTR_KPARAM_INFO
	.align		4
.L_19:
        /*0038*/ 	.byte	0x04, 0x17
        /*003a*/ 	.short	(.L_21 - .L_20)
.L_20:
        /*003c*/ 	.word	0x00000000
        /*0040*/ 	.short	0x000c
        /*0042*/ 	.short	0x0060
        /*0044*/ 	.byte	0x00, 0xf5, 0x21, 0x00


	//----- nvinfo : EIATTR_KPARAM_INFO
	.align		4
.L_21:
        /*0048*/ 	.byte	0x04, 0x17
        /*004a*/ 	.short	(.L_23 - .L_22)
.L_22:
        /*004c*/ 	.word	0x00000000
        /*0050*/ 	.short	0x000b
        /*0052*/ 	.short	0x0058
        /*0054*/ 	.byte	0x00, 0xf5, 0x21, 0x00


	//----- nvinfo : EIATTR_KPARAM_INFO
	.align		4
.L_23:
        /*0058*/ 	.byte	0x04, 0x17
        /*005a*/ 	.short	(.L_25 - .L_24)
.L_24:
        /*005c*/ 	.word	0x00000000
        /*0060*/ 	.short	0x000a
        /*0062*/ 	.short	0x0050
        /*0064*/ 	.byte	0x00, 0xf5, 0x21, 0x00


	//----- nvinfo : EIATTR_KPARAM_INFO
	.align		4
.L_25:
        /*0068*/ 	.byte	0x04, 0x17
        /*006a*/ 	.short	(.L_27 - .L_26)
.L_26:
        /*006c*/ 	.word	0x00000000
        /*0070*/ 	.short	0x0009
        /*0072*/ 	.short	0x0048
        /*0074*/ 	.byte	0x00, 0xf5, 0x21, 0x00


	//----- nvinfo : EIATTR_KPARAM_INFO
	.align		4
.L_27:
        /*0078*/ 	.byte	0x04, 0x17
        /*007a*/ 	.short	(.L_29 - .L_28)
.L_28:
        /*007c*/ 	.word	0x00000000
        /*0080*/ 	.short	0x0008
        /*0082*/ 	.short	0x0040
        /*0084*/ 	.byte	0x00, 0xf5, 0x21, 0x00


	//----- nvinfo : EIATTR_KPARAM_INFO
	.align		4
.L_29:
        /*0088*/ 	.byte	0x04, 0x17
        /*008a*/ 	.short	(.L_31 - .L_30)
.L_30:
        /*008c*/ 	.word	0x00000000
        /*0090*/ 	.short	0x0007
        /*0092*/ 	.short	0x0038
        /*0094*/ 	.byte	0x00, 0xf5, 0x21, 0x00


	//----- nvinfo : EIATTR_KPARAM_INFO
	.align		4
.L_31:
        /*0098*/ 	.byte	0x04, 0x17
        /*009a*/ 	.short	(.L_33 - .L_32)
.L_32:
        /*009c*/ 	.word	0x00000000
        /*00a0*/ 	.short	0x0006
        /*00a2*/ 	.short	0x0030
        /*00a4*/ 	.byte	0x00, 0xf5, 0x21, 0x00


	//----- nvinfo : EIATTR_KPARAM_INFO
	.align		4
.L_33:
        /*00a8*/ 	.byte	0x04, 0x17
        /*00aa*/ 	.short	(.L_35 - .L_34)
.L_34:
        /*00ac*/ 	.word	0x00000000
        /*00b0*/ 	.short	0x0005
        /*00b2*/ 	.short	0x0028
        /*00b4*/ 	.byte	0x00, 0xf5, 0x21, 0x00


	//----- nvinfo : EIATTR_KPARAM_INFO
	.align		4
.L_35:
        /*00b8*/ 	.byte	0x04, 0x17
        /*00ba*/ 	.short	(.L_37 - .L_36)
.L_36:
        /*00bc*/ 	.word	0x00000000
        /*00c0*/ 	.short	0x0004
        /*00c2*/ 	.short	0x0020
        /*00c4*/ 	.byte	0x00, 0xf5, 0x21, 0x00


	//----- nvinfo : EIATTR_KPARAM_INFO
	.align		4
.L_37:
        /*00c8*/ 	.byte	0x04, 0x17
        /*00ca*/ 	.short	(.L_39 - .L_38)
.L_38:
        /*00cc*/ 	.word	0x00000000
        /*00d0*/ 	.short	0x0003
        /*00d2*/ 	.short	0x0018
        /*00d4*/ 	.byte	0x00, 0xf5, 0x21, 0x00


	//----- nvinfo : EIATTR_KPARAM_INFO
	.align		4
.L_39:
        /*00d8*/ 	.byte	0x04, 0x17
        /*00da*/ 	.short	(.L_41 - .L_40)
.L_40:
        /*00dc*/ 	.word	0x00000000
        /*00e0*/ 	.short	0x0002
        /*00e2*/ 	.short	0x0010
        /*00e4*/ 	.byte	0x00, 0xf5, 0x21, 0x00


	//----- nvinfo : EIATTR_KPARAM_INFO
	.align		4
.L_41:
        /*00e8*/ 	.byte	0x04, 0x17
        /*00ea*/ 	.short	(.L_43 - .L_42)
.L_42:
        /*00ec*/ 	.word	0x00000000
        /*00f0*/ 	.short	0x0001
        /*00f2*/ 	.short	0x0008
        /*00f4*/ 	.byte	0x00, 0xf5, 0x21, 0x00


	//----- nvinfo : EIATTR_KPARAM_INFO
	.align		4
.L_43:
        /*00f8*/ 	.byte	0x04, 0x17
        /*00fa*/ 	.short	(.L_45 - .L_44)
.L_44:
        /*00fc*/ 	.word	0x00000000
        /*0100*/ 	.short	0x0000
        /*0102*/ 	.short	0x0000
        /*0104*/ 	.byte	0x00, 0xf5, 0x21, 0x00


	//----- nvinfo : EIATTR_SPARSE_MMA_MASK
	.align		4
.L_45:
        /*0108*/ 	.byte	0x03, 0x50
        /*010a*/ 	.short	0x0000


	//----- nvinfo : EIATTR_MAXREG_COUNT
	.align		4
        /*010c*/ 	.byte	0x03, 0x1b
        /*010e*/ 	.short	0x00ff


	//----- nvinfo : EIATTR_NUM_BARRIERS
	.align		4
        /*0110*/ 	.byte	0x02, 0x4c
        /*0112*/ 	.byte	0x01
	.zero		1


	//----- nvinfo : EIATTR_MERCURY_ISA_VERSION
	.align		4
        /*0114*/ 	.byte	0x03, 0x5f
        /*0116*/ 	.short	0x0101


	//----- nvinfo : EIATTR_VRC_CTA_INIT_COUNT
	.align		4
        /*0118*/ 	.byte	0x02, 0x4a
	.zero		1
	.zero		1


	//----- nvinfo : EIATTR_EXIT_INSTR_OFFSETS
	.align		4
        /*011c*/ 	.byte	0x04, 0x1c
        /*011e*/ 	.short	(.L_47 - .L_46)


	//   ....[0]....
.L_46:
        /*0120*/ 	.word	0x0001ad10


	//----- nvinfo : EIATTR_CRS_STACK_SIZE
	.align		4
.L_47:
        /*0124*/ 	.byte	0x04, 0x1e
        /*0126*/ 	.short	(.L_49 - .L_48)
.L_48:
        /*0128*/ 	.word	0x00000000


	//----- nvinfo : EIATTR_CBANK_PARAM_SIZE
	.align		4
.L_49:
        /*012c*/ 	.byte	0x03, 0x19
        /*012e*/ 	.short	0x0080


	//----- nvinfo : EIATTR_PARAM_CBANK
	.align		4
        /*0130*/ 	.byte	0x04, 0x0a
        /*0132*/ 	.short	(.L_51 - .L_50)
	.align		4
.L_50:
        /*0134*/ 	.word	index@(.nv.constant0._Z21N_Body_Simulation_GPUPKdS0_S0_S0_S0_S0_PdS1_S1_S1_S1_S1_S0_idd)
        /*0138*/ 	.short	0x0380
        /*013a*/ 	.short	0x0080


	//----- nvinfo : EIATTR_SW_WAR
	.align		4
.L_51:
        /*013c*/ 	.byte	0x04, 0x36
        /*013e*/ 	.short	(.L_53 - .L_52)
.L_52:
        /*0140*/ 	.word	0x00000008
.L_53:


//--------------------- .nv.callgraph             --------------------------
	.section	.nv.callgraph,"",@"SHT_CUDA_CALLGRAPH"
	.align	4
	.sectionentsize	8
	.align		4
        /*0000*/ 	.word	0x00000000
	.align		4
        /*0004*/ 	.word	0xffffffff
	.align		4
        /*0008*/ 	.word	0x00000000
	.align		4
        /*000c*/ 	.word	0xfffffffe
	.align		4
        /*0010*/ 	.word	0x00000000
	.align		4
        /*0014*/ 	.word	0xfffffffd
	.align		4
        /*0018*/ 	.word	0x00000000
	.align		4
        /*001c*/ 	.word	0xfffffffc


//--------------------- .text._Z21N_Body_Simulation_GPUPKdS0_S0_S0_S0_S0_PdS1_S1_S1_S1_S1_S0_idd --------------------------
	.section	.text._Z21N_Body_Simulation_GPUPKdS0_S0_S0_S0_S0_PdS1_S1_S1_S1_S1_S0_idd,"ax",@progbits
	.align	128
        .global         _Z21N_Body_Simulation_GPUPKdS0_S0_S0_S0_S0_PdS1_S1_S1_S1_S1_S0_idd
        .type           _Z21N_Body_Simulation_GPUPKdS0_S0_S0_S0_S0_PdS1_S1_S1_S1_S1_S0_idd,@function
        .size           _Z21N_Body_Simulation_GPUPKdS0_S0_S0_S0_S0_PdS1_S1_S1_S1_S1_S0_idd,(.L_x_538 - _Z21N_Body_Simulation_GPUPKdS0_S0_S0_S0_S0_PdS1_S1_S1_S1_S1_S0_idd)
        .other          _Z21N_Body_Simulation_GPUPKdS0_S0_S0_S0_S0_PdS1_S1_S1_S1_S1_S0_idd,@"STO_CUDA_ENTRY STV_DEFAULT"
_Z21N_Body_Simulation_GPUPKdS0_S0_S0_S0_S0_PdS1_S1_S1_S1_S1_S0_idd:
.text._Z21N_Body_Simulation_GPUPKdS0_S0_S0_S0_S0_PdS1_S1_S1_S1_S1_S0_idd:
[----:B------:R-:W-:Y:S01]  /*0000*/  LDC R1, c[0x0][0x37c] ;  /* 0x0000df00ff017b82 */ /* 0x000fe20000000800 */
[----:B------:R-:W0:Y:S07]  /*0010*/  S2R R11, SR_TID.X ;  /* 0x00000000000b7919 */ /* 0x000e2e0000002100 */
[----:B------:R-:W0:Y:S01]  /*0020*/  S2UR UR7, SR_CTAID.X ;  /* 0x00000000000779c3 */ /* 0x000e220000002500 */
[----:B------:R-:W1:Y:S07]  /*0030*/  LDCU.64 UR8, c[0x0][0x358] ;  /* 0x00006b00ff0877ac */ /* 0x000e6e0008000a00 */
[----:B------:R-:W0:Y:S08]  /*0040*/  LDC R10, c[0x0][0x360] ;  /* 0x0000d800ff0a7b82 */ /* 0x000e300000000800 */
[----:B------:R-:W2:Y:S08]  /*0050*/  LDC.64 R26, c[0x0][0x398] ;  /* 0x0000e600ff1a7b82 */ /* 0x000eb00000000a00 */
[----:B------:R-:W3:Y:S08]  /*0060*/  LDC.64 R24, c[0x0][0x3a0] ;  /* 0x0000e800ff187b82 */ /* 0x000ef00000000a00 */
[----:B------:R-:W4:Y:S01]  /*0070*/  LDC.64 R22, c[0x0][0x3a8] ;  /* 0x0000ea00ff167b82 */ /* 0x000f220000000a00 */
[----:B0-----:R-:W-:-:S07]  /*0080*/  IMAD R9, R10, UR7, R11 ;  /* 0x000000070a097c24 */ /* 0x001fce000f8e020b */
[----:B------:R-:W0:Y:S01]  /*0090*/  LDC.64 R20, c[0x0][0x380] ;  /* 0x0000e000ff147b82 */ /* 0x000e220000000a00 */
[----:B--2---:R-:W-:-:S06]  /*00a0*/  IMAD.WIDE R26, R9, 0x8, R26 ;  /* 0x00000008091a7825 */ /* 0x004fcc00078e021a */
[----:B-1----:R-:W5:Y:S01]  /*00b0*/  LDG.E.64 R26, desc[UR8][R26.64] ;  /* 0x000000081a1a7981 */ /* 0x002f62000c1e1b00 */
[----:B------:R-:W1:Y:S01]  /*00c0*/  LDC.64 R18, c[0x0][0x388] ;  /* 0x0000e200ff127b82 */ /* 0x000e620000000a00 */
[----:B---3--:R-:W-:-:S06]  /*00d0*/  IMAD.WIDE R24, R9, 0x8, R24 ;  /* 0x0000000809187825 */ /* 0x008fcc00078e0218 */
[----:B------:R-:W5:Y:S01]  /*00e0*/  LDG.E.64 R24, desc[UR8][R24.64] ;  /* 0x0000000818187981 */ /* 0x000f62000c1e1b00 */
[----:B------:R-:W2:Y:S01]  /*00f0*/  LDC.64 R16, c[0x0][0x390] ;  /* 0x0000e400ff107b82 */ /* 0x000ea20000000a00 */
[----:B----4-:R-:W-:-:S06]  /*0100*/  IMAD.WIDE R22, R9, 0x8, R22 ;  /* 0x0000000809167825 */ /* 0x010fcc00078e0216 */
[----:B------:R-:W5:Y:S01]  /*0110*/  LDG.E.64 R22, desc[UR8][R22.64] ;  /* 0x0000000816167981 */ /* 0x000f62000c1e1b00 */
[----:B0-----:R-:W-:-:S06]  /*0120*/  IMAD.WIDE R20, R9, 0x8, R20 ;  /* 0x0000000809147825 */ /* 0x001fcc00078e0214 */
[----:B------:R-:W5:Y:S01]  /*0130*/  LDG.E.64 R20, desc[UR8][R20.64] ;  /* 0x0000000814147981 */ /* 0x000f62000c1e1b00 */
[----:B-1----:R-:W-:-:S06]  /*0140*/  IMAD.WIDE R18, R9, 0x8, R18 ;  /* 0x0000000809127825 */ /* 0x002fcc00078e0212 */
[----:B------:R-:W5:Y:S01]  /*0150*/  LDG.E.64 R18, desc[UR8][R18.64] ;  /* 0x0000000812127981 */ /* 0x000f62000c1e1b00 */
[----:B--2---:R-:W-:-:S06]  /*0160*/  IMAD.WIDE R16, R9, 0x8, R16 ;  /* 0x0000000809107825 */ /* 0x004fcc00078e0210 */
[----:B------:R-:W5:Y:S01]  /*0170*/  LDG.E.64 R16, desc[UR8][R16.64] ;  /* 0x0000000810107981 */ /* 0x000f62000c1e1b00 */
[----:B------:R-:W0:Y:S01]  /*0180*/  S2R R3, SR_CgaCtaId ;  /* 0x0000000000037919 */ /* 0x000e220000008800 */
[----:B------:R-:W-:Y:S02]  /*0190*/  MOV R0, 0x400 ;  /* 0x0000040000007802 */ /* 0x000fe40000000f00 */
[----:B------:R-:W-:Y:S02]  /*01a0*/  CS2R R56, SRZ ;  /* 0x0000000000387805 */ /* 0x000fe4000001ff00 */
[----:B------:R-:W-:Y:S02]  /*01b0*/  CS2R R58, SRZ ;  /* 0x00000000003a7805 */ /* 0x000fe4000001ff00 */
[----:B------:R-:W-:Y:S01]  /*01c0*/  CS2R R60, SRZ ;  /* 0x00000000003c7805 */ /* 0x000fe2000001ff00 */
[C---:B------:R-:W-:Y:S01]  /*01d0*/  VIADD R8, R10.reuse, 0xffffffff ;  /* 0xffffffff0a087836 */ /* 0x040fe20000000000 */
[----:B------:R-:W-:-:S02]  /*01e0*/  LOP3.LUT R6, R10, 0x3f, RZ, 0xc0, !PT ;  /* 0x0000003f0a067812 */ /* 0x000fc400078ec0ff */
[----:B------:R-:W-:Y:S01]  /*01f0*/  LOP3.LUT R5, R10, 0x7c0, RZ, 0xc0, !PT ;  /* 0x000007c00a057812 */ /* 0x000fe200078ec0ff */
[----:B------:R-:W1:Y:S01]  /*0200*/  LDCU UR12, c[0x0][0x370] ;  /* 0x00006e00ff0c77ac */ /* 0x000e620008000800 */
[----:B------:R-:W-:Y:S01]  /*0210*/  UMOV UR4, URZ ;  /* 0x000000ff00047c82 */ /* 0x000fe20008000000 */
[----:B0-----:R-:W-:-:S05]  /*0220*/  LEA R0, R3, R0, 0x18 ;  /* 0x0000000003007211 */ /* 0x001fca00078ec0ff */
[--C-:B------:R-:W-:Y:S02]  /*0230*/  IMAD R7, R10, 0x8, R0.reuse ;  /* 0x000000080a077824 */ /* 0x100fe400078e0200 */
[C---:B------:R-:W-:Y:S02]  /*0240*/  IMAD R4, R11.reuse, 0x8, R0 ;  /* 0x000000080b047824 */ /* 0x040fe400078e0200 */
[----:B-1----:R-:W-:-:S07]  /*0250*/  IMAD R3, R11, 0x8, R7 ;  /* 0x000000080b037824 */ /* 0x002fce00078e0207 */
.L_x_525:
[----:B0-----:R-:W0:Y:S01]  /*0260*/  LDC.64 R12, c[0x0][0x380] ;  /* 0x0000e000ff0c7b82 */ /* 0x001e220000000a00 */
[----:B------:R-:W-:Y:S02]  /*0270*/  UIADD3 UR5, UPT, UPT, UR7, UR4, URZ ;  /* 0x0000000407057290 */ /* 0x000fe4000fffe0ff */
[----:B------:R-:W-:-:S04]  /*0280*/  UIADD3 UR6, UPT, UPT, UR12, -0x1, URZ ;  /* 0xffffffff0c067890 */ /* 0x000fc8000fffe0ff */
[----:B------:R-:W-:Y:S01]  /*0290*/  ULOP3.LUT UR5, UR5, UR6, URZ, 0xc0, !UPT ;  /* 0x0000000605057292 */ /* 0x000fe2000f8ec0ff */
[----:B-1----:R-:W1:Y:S05]  /*02a0*/  LDC.64 R14, c[0x0][0x388] ;  /* 0x0000e200ff0e7b82 */ /* 0x002e6a0000000a00 */
[----:B------:R-:W-:-:S03]  /*02b0*/  IMAD R33, R10, UR5, R11 ;  /* 0x000000050a217c24 */ /* 0x000fc6000f8e020b */
[----:B------:R-:W2:Y:S08]  /*02c0*/  LDC.64 R28, c[0x0][0x390] ;  /* 0x0000e400ff1c7b82 */ /* 0x000eb00000000a00 */
[----:B------:R-:W3:Y:S01]  /*02d0*/  LDC.64 R30, c[0x0][0x3e0] ;  /* 0x0000f800ff1e7b82 */ /* 0x000ee20000000a00 */
[----:B0-----:R-:W-:-:S06]  /*02e0*/  IMAD.WIDE R12, R33, 0x8, R12 ;  /* 0x00000008210c7825 */ /* 0x001fcc00078e020c */
[----:B------:R-:W4:Y:S01]  /*02f0*/  LDG.E.64 R12, desc[UR8][R12.64] ;  /* 0x000000080c0c7981 */ /* 0x000f22000c1e1b00 */
[----:B-1----:R-:W-:-:S06]  /*0300*/  IMAD.WIDE R14, R33, 0x8, R14 ;  /* 0x00000008210e7825 */ /* 0x002fcc00078e020e */
[----:B------:R-:W4:Y:S01]  /*0310*/  LDG.E.64 R14, desc[UR8][R14.64] ;  /* 0x000000080e0e7981 */ /* 0x000f22000c1e1b00 */
[----:B--2---:R-:W-:-:S06]  /*0320*/  IMAD.WIDE R28, R33, 0x8, R28 ;  /* 0x00000008211c7825 */ /* 0x004fcc00078e021c */
[----:B------:R-:W2:Y:S01]  /*0330*/  LDG.E.64 R28, desc[UR8][R28.64] ;  /* 0x000000081c1c7981 */ /* 0x000ea2000c1e1b00 */
[----:B---3--:R-:W-:-:S06]  /*0340*/  IMAD.WIDE R30, R33, 0x8, R30 ;  /* 0x00000008211e7825 */ /* 0x008fcc00078e021e */
[----:B------:R-:W3:Y:S01]  /*0350*/  LDG.E.64 R30, desc[UR8][R30.64] ;  /* 0x000000081e1e7981 */ /* 0x000ee2000c1e1b00 */
[C---:B------:R-:W-:Y:S01]  /*0360*/  ISETP.GE.U32.AND P0, PT, R10.reuse, 0x40, PT ;  /* 0x000000400a00780c */ /* 0x040fe20003f06070 */
[C---:B------:R-:W-:Y:S02]  /*0370*/  IMAD R33, R10.reuse, 0x10, R4 ;  /* 0x000000100a217824 */ /* 0x040fe400078e0204 */
[----:B------:R-:W-:Y:S02]  /*0380*/  IMAD R35, R10, 0x10, R3 ;  /* 0x000000100a237824 */ /* 0x000fe400078e0203 */
[----:B------:R-:W-:Y:S01]  /*0390*/  HFMA2 R2, -RZ, RZ, 0, 0 ;  /* 0x00000000ff027431 */ /* 0x000fe200000001ff */
[----:B----4-:R0:W-:Y:S04]  /*03a0*/  STS.64 [R4], R12 ;  /* 0x0000000c04007388 */ /* 0x0101e80000000a00 */
[----:B------:R0:W-:Y:S04]  /*03b0*/  STS.64 [R3], R14 ;  /* 0x0000000e03007388 */ /* 0x0001e80000000a00 */
[----:B--2---:R0:W-:Y:S04]  /*03c0*/  STS.64 [R33], R28 ;  /* 0x0000001c21007388 */ /* 0x0041e80000000a00 */
[----:B---3--:R0:W-:Y:S01]  /*03d0*/  STS.64 [R35], R30 ;  /* 0x0000001e23007388 */ /* 0x0081e20000000a00 */
[----:B------:R-:W-:Y:S06]  /*03e0*/  BAR.SYNC.DEFER_BLOCKING 0x0 ;  /* 0x0000000000007b1d */ /* 0x000fec0000010000 */
[----:B------:R-:W-:Y:S05]  /*03f0*/  @!P0 BRA `(.L_x_0) ;  /* 0x000001a000148947 */ /* 0x000fea0003800000 */
[----:B------:R-:W-:Y:S01]  /*0400*/  LOP3.LUT R0, R10, 0xffffffc0, RZ, 0xc0, !PT ;  /* 0xffffffc00a007812 */ /* 0x000fe200078ec0ff */
[----:B------:R-:W-:Y:S01]  /*0410*/  VIADD R2, R11, 0x1f ;  /* 0x0000001f0b027836 */ /* 0x000fe20000000000 */
[----:B------:R-:W1:Y:S03]  /*0420*/  LDCU.64 UR10, c[0x0][0x3f8] ;  /* 0x00007f00ff0a77ac */ /* 0x000e660008000a00 */
[----:B------:R-:W-:Y:S01]  /*0430*/  IMAD.MOV R0, RZ, RZ, -R0 ;  /* 0x000000ffff007224 */ /* 0x000fe200078e0a00 */
[----:B------:R-:W-:-:S06]  /*0440*/  UMOV UR13, 0x1f ;  /* 0x0000001f000d7882 */ /* 0x000fcc0000000000 */
.L_x_513:
[----:B------:R-:W-:-:S04]  /*0450*/  UIADD3 UR5, UPT, UPT, UR13, -0x1f, URZ ;  /* 0xffffffe10d057890 */ /* 0x000fc8000fffe0ff */
[----:B------:R-:W-:-:S09]  /*0460*/  ULOP3.LUT UP0, URZ, UR5, UR4, URZ, 0xfc, !UPT ;  /* 0x0000000405ff7292 */ /* 0x000fd2000f80fcff */
[----:B------:R-:W-:Y:S05]  /*0470*/  BRA.U !UP0, `(.L_x_1) ;  /* 0x00000005088c7547 */ /* 0x000fea000b800000 */
[----:B------:R-:W2:Y:S01]  /*0480*/  S2UR UR6, SR_CgaCtaId ;  /* 0x00000000000679c3 */ /* 0x000ea20000008800 */
[----:B0-----:R-:W-:Y:S01]  /*0490*/  VIADD R13, R2, 0xffffffe1 ;  /* 0xffffffe1020d7836 */ /* 0x001fe20000000000 */
[----:B------:R-:W-:Y:S01]  /*04a0*/  UMOV UR5, 0x400 ;  /* 0x0000040000057882 */ /* 0x000fe20000000000 */
[----:B------:R-:W-:Y:S01]  /*04b0*/  MOV R34, 0x0 ;  /* 0x0000000000227802 */ /* 0x000fe20000000f00 */
[----:B------:R-:W-:Y:S01]  /*04c0*/  IMAD.MOV.U32 R35, RZ, RZ, 0x3fd80000 ;  /* 0x3fd80000ff237424 */ /* 0x000fe200078e00ff */
[----:B------:R-:W-:Y:S01]  /*04d0*/  BSSY.RECONVERGENT B1, `(.L_x_2) ;  /* 0x0000025000017945 */ /* 0x000fe20003800200 */
[----:B------:R-:W-:-:S05]  /*04e0*/  LOP3.LUT R12, R13, R8, RZ, 0xc0, !PT ;  /* 0x000000080d0c7212 */ /* 0x000fca00078ec0ff */
[----:B------:R-:W-:-:S05]  /*04f0*/  IMAD R14, R12, 0x8, R7 ;  /* 0x000000080c0e7824 */ /* 0x000fca00078e0207 */
[----:B------:R-:W0:Y:S01]  /*0500*/  LDS.64 R46, [R14] ;  /* 0x000000000e2e7984 */ /* 0x000e220000000a00 */
[----:B--2---:R-:W-:-:S06]  /*0510*/  ULEA UR5, UR6, UR5, 0x18 ;  /* 0x0000000506057291 */ /* 0x004fcc000f8ec0ff */
[----:B------:R-:W-:-:S05]  /*0520*/  LEA R15, R12, UR5, 0x3 ;  /* 0x000000050c0f7c11 */ /* 0x000fca000f8e18ff */
[----:B------:R-:W2:Y:S01]  /*0530*/  LDS.64 R48, [R15] ;  /* 0x000000000f307984 */ /* 0x000ea20000000a00 */
[----:B------:R-:W-:-:S05]  /*0540*/  IMAD R30, R10, 0x10, R15 ;  /* 0x000000100a1e7824 */ /* 0x000fca00078e020f */
[----:B------:R-:W3:Y:S01]  /*0550*/  LDS.64 R44, [R30] ;  /* 0x000000001e2c7984 */ /* 0x000ee20000000a00 */
[----:B0----5:R-:W-:-:S08]  /*0560*/  DADD R46, -R18, R46 ;  /* 0x00000000122e7229 */ /* 0x021fd0000000012e */
[----:B------:R-:W-:Y:S02]  /*0570*/  DMUL R12, R46, R46 ;  /* 0x0000002e2e0c7228 */ /* 0x000fe40000000000 */
[----:B--2---:R-:W-:Y:S02]  /*0580*/  DADD R48, -R20, R48 ;  /* 0x0000000014307229 */ /* 0x004fe40000000130 */
[----:B---3--:R-:W-:-:S06]  /*0590*/  DADD R44, -R16, R44 ;  /* 0x00000000102c7229 */ /* 0x008fcc000000012c */
[----:B------:R-:W-:-:S08]  /*05a0*/  DFMA R12, R48, R48, R12 ;  /* 0x00000030300c722b */ /* 0x000fd0000000000c */
[----:B------:R-:W-:-:S08]  /*05b0*/  DFMA R12, R44, R44, R12 ;  /* 0x0000002c2c0c722b */ /* 0x000fd0000000000c */
[----:B-1----:R-:W-:-:S06]  /*05c0*/  DADD R50, R12, UR10 ;  /* 0x0000000a0c327e29 */ /* 0x002fcc0008000000 */
[----:B------:R-:W0:Y:S04]  /*05d0*/  MUFU.RSQ64H R29, R51 ;  /* 0x00000033001d7308 */ /* 0x000e280000001c00 */
[----:B------:R-:W-:-:S05]  /*05e0*/  VIADD R28, R51, 0xfcb00000 ;  /* 0xfcb00000331c7836 */ /* 0x000fca0000000000 */
[----:B------:R-:W-:Y:S01]  /*05f0*/  ISETP.GE.U32.AND P0, PT, R28, 0x7ca00000, PT ;  /* 0x7ca000001c00780c */ /* 0x000fe20003f06070 */
[----:B0-----:R-:W-:-:S08]  /*0600*/  DMUL R12, R28, R28 ;  /* 0x0000001c1c0c7228 */ /* 0x001fd00000000000 */
[----:B------:R-:W-:-:S08]  /*0610*/  DFMA R12, R50, -R12, 1 ;  /* 0x3ff00000320c742b */ /* 0x000fd0000000080c */
[----:B------:R-:W-:Y:S02]  /*0620*/  DFMA R34, R12, R34, 0.5 ;  /* 0x3fe000000c22742b */ /* 0x000fe40000000022 */
[----:B------:R-:W-:-:S08]  /*0630*/  DMUL R12, R28, R12 ;  /* 0x0000000c1c0c7228 */ /* 0x000fd00000000000 */
[----:B------:R-:W-:-:S08]  /*0640*/  DFMA R34, R34, R12, R28 ;  /* 0x0000000c2222722b */ /* 0x000fd0000000001c */
[----:B------:R-:W-:Y:S02]  /*0650*/  DMUL R30, R50, R34 ;  /* 0x00000022321e7228 */ /* 0x000fe40000000000 */
[----:B------:R-:W-:Y:S02]  /*0660*/  VIADD R13, R35, 0xfff00000 ;  /* 0xfff00000230d7836 */ /* 0x000fe40000000000 */
[----:B------:R-:W-:-:S04]  /*0670*/  IMAD.MOV.U32 R12, RZ, RZ, R34 ;  /* 0x000000ffff0c7224 */ /* 0x000fc800078e0022 */
[----:B------:R-:W-:-:S08]  /*0680*/  DFMA R32, R30, -R30, R50 ;  /* 0x8000001e1e20722b */ /* 0x000fd00000000032 */
[----:B------:R-:W-:Y:S01]  /*0690*/  DFMA R52, R32, R12, R30 ;  /* 0x0000000c2034722b */ /* 0x000fe2000000001e */
[----:B------:R-:W-:Y:S10]  /*06a0*/  @!P0 BRA `(.L_x_3) ;  /* 0x00000000001c8947 */ /* 0x000ff40003800000 */
[----:B------:R-:W-:Y:S01]  /*06b0*/  IMAD.MOV.U32 R29, RZ, RZ, R13 ;  /* 0x000000ffff1d7224 */ /* 0x000fe200078e000d */
[----:B------:R-:W-:Y:S01]  /*06c0*/  MOV R35, 0x700 ;  /* 0x0000070000237802 */ /* 0x000fe20000000f00 */
[----:B------:R-:W-:Y:S02]  /*06d0*/  IMAD.MOV.U32 R12, RZ, RZ, R50 ;  /* 0x000000ffff0c7224 */ /* 0x000fe400078e0032 */
[----:B------:R-:W-:-:S07]  /*06e0*/  IMAD.MOV.U32 R13, RZ, RZ, R51 ;  /* 0x000000ffff0d7224 */ /* 0x000fce00078e0033 */
[----:B------:R-:W-:Y:S05]  /*06f0*/  CALL.REL.NOINC `($__internal_1_$__cuda_sm20_dsqrt_rn_f64_mediumpath_v1) ;  /* 0x000001a800347944 */ /* 0x000fea0003c00000 */
[----:B------:R-:W-:Y:S01]  /*0700*/  MOV R52, R12 ;  /* 0x0000000c00347202 */ /* 0x000fe20000000f00 */
[----:B------:R-:W-:-:S07]  /*0710*/  IMAD.MOV.U32 R53, RZ, RZ, R13 ;  /* 0x000000ffff357224 */ /* 0x000fce00078e000d */
.L_x_3:
[----:B------:R-:W-:Y:S05]  /*0720*/  BSYNC.RECONVERGENT B1 ;  /* 0x0000000000017941 */ /* 0x000fea0003800200 */
.L_x_2:
[----:B------:R-:W-:Y:S01]  /*0730*/  DADD R12, -RZ, |R52| ;  /* 0x00000000ff0c7229 */ /* 0x000fe20000000534 */
[----:B------:R-:W-:Y:S09]  /*0740*/  BSSY.RECONVERGENT B0, `(.L_x_4) ;  /* 0x0000004000007945 */ /* 0x000ff20003800200 */
[----:B------:R-:W-:Y:S01]  /*0750*/  IMAD.MOV.U32 R30, RZ, RZ, R12 ;  /* 0x000000ffff1e7224 */ /* 0x000fe200078e000c */
[----:B------:R-:W-:-:S07]  /*0760*/  MOV R12, 0x780 ;  /* 0x00000780000c7802 */ /* 0x000fce0000000f00 */
[----:B------:R-:W-:Y:S05]  /*0770*/  CALL.REL.NOINC `($_Z21N_Body_Simulation_GPUPKdS0_S0_S0_S0_S0_PdS1_S1_S1_S1_S1_S0_idd$__internal_accurate_pow) ;  /* 0x000001a800c07944 */ /* 0x000fea0003c00000 */
[----:B------:R-:W-:Y:S05]  /*0780*/  BSYNC.RECONVERGENT B0 ;  /* 0x0000000000007941 */ /* 0x000fea0003800200 */
.L_x_4:
[----:B------:R-:W-:Y:S01]  /*0790*/  DADD R30, R52, 3 ;  /* 0x40080000341e7429 */ /* 0x000fe20000000000 */
[----:B------:R-:W-:Y:S01]  /*07a0*/  IMAD.MOV.U32 R12, RZ, RZ, R28 ;  /* 0x000000ffff0c7224 */ /* 0x000fe200078e001c */
[----:B------:R-:W-:Y:S01]  /*07b0*/  ISETP.GE.AND P2, PT, R53, RZ, PT ;  /* 0x000000ff3500720c */ /* 0x000fe20003f46270 */
[----:B------:R-:W-:Y:S01]  /*07c0*/  DSETP.NEU.AND P0, PT, R50, RZ, PT ;  /* 0x000000ff3200722a */ /* 0x000fe20003f0d000 */
[----:B------:R-:W-:Y:S03]  /*07d0*/  BSSY.RECONVERGENT B0, `(.L_x_5) ;  /* 0x0000010000007945 */ /* 0x000fe60003800200 */
[----:B------:R-:W-:-:S03]  /*07e0*/  DADD R32, -RZ, -R12 ;  /* 0x00000000ff207229 */ /* 0x000fc6000000090c */
[----:B------:R-:W-:-:S04]  /*07f0*/  LOP3.LUT R30, R31, 0x7ff00000, RZ, 0xc0, !PT ;  /* 0x7ff000001f1e7812 */ /* 0x000fc800078ec0ff */
[----:B------:R-:W-:-:S03]  /*0800*/  ISETP.NE.AND P1, PT, R30, 0x7ff00000, PT ;  /* 0x7ff000001e00780c */ /* 0x000fc60003f25270 */
[----:B------:R-:W-:Y:S02]  /*0810*/  FSEL R12, R32, R28, !P2 ;  /* 0x0000001c200c7208 */ /* 0x000fe40005000000 */
[----:B------:R-:W-:Y:S02]  /*0820*/  FSEL R13, R33, R13, !P2 ;  /* 0x0000000d210d7208 */ /* 0x000fe40005000000 */
[----:B------:R-:W-:Y:S02]  /*0830*/  FSEL R12, R12, RZ, P0 ;  /* 0x000000ff0c0c7208 */ /* 0x000fe40000000000 */
[----:B------:R-:W-:-:S04]  /*0840*/  FSEL R13, R53, R13, !P0 ;  /* 0x0000000d350d7208 */ /* 0x000fc80004000000 */
[----:B------:R-:W-:Y:S05]  /*0850*/  @P1 BRA `(.L_x_6) ;  /* 0x00000000001c1947 */ /* 0x000fea0003800000 */
[----:B------:R-:W-:-:S14]  /*0860*/  DSETP.GE.AND P0, PT, R50, RZ, PT ;  /* 0x000000ff3200722a */ /* 0x000fdc0003f06000 */
[----:B------:R-:W-:Y:S01]  /*0870*/  @!P0 DADD R12, R52, 3 ;  /* 0x40080000340c8429 */ /* 0x000fe20000000000 */
[----:B------:R-:W-:Y:S10]  /*0880*/  @!P0 BRA `(.L_x_6) ;  /* 0x0000000000108947 */ /* 0x000ff40003800000 */
[----:B------:R-:W-:-:S14]  /*0890*/  DSETP.NEU.AND P0, PT, |R52|, +INF , PT ;  /* 0x7ff000003400742a */ /* 0x000fdc0003f0d200 */
[----:B------:R-:W-:Y:S02]  /*08a0*/  @!P0 IMAD.MOV.U32 R15, RZ, RZ, -0x100000 ;  /* 0xfff00000ff0f8424 */ /* 0x000fe400078e00ff */
[----:B------:R-:W-:-:S03]  /*08b0*/  @!P0 IMAD.MOV.U32 R12, RZ, RZ, RZ ;  /* 0x000000ffff0c8224 */ /* 0x000fc600078e00ff */
[----:B------:R-:W-:-:S07]  /*08c0*/  @!P0 SEL R13, R15, 0x7ff00000, !P2 ;  /* 0x7ff000000f0d8807 */ /* 0x000fce0005000000 */
.L_x_6:
[----:B------:R-:W-:Y:S05]  /*08d0*/  BSYNC.RECONVERGENT B0 ;  /* 0x0000000000007941 */ /* 0x000fea0003800200 */
.L_x_5:
[----:B------:R-:W0:Y:S01]  /*08e0*/  MUFU.RCP64H R29, R13 ;  /* 0x0000000d001d7308 */ /* 0x000e220000001800 */
[----:B------:R-:W-:Y:S01]  /*08f0*/  VIADD R28, R13, 0x300402 ;  /* 0x003004020d1c7836 */ /* 0x000fe20000000000 */
[----:B------:R-:W-:Y:S01]  /*0900*/  BSSY.RECONVERGENT B1, `(.L_x_7) ;  /* 0x0000010000017945 */ /* 0x000fe20003800200 */
[----:B------:R-:W-:-:S03]  /*0910*/  DSETP.NEU.AND P0, PT, R52, 1, PT ;  /* 0x3ff000003400742a */ /* 0x000fc60003f0d000 */
[----:B------:R-:W-:Y:S01]  /*0920*/  FSETP.GEU.AND P1, PT, |R28|, 5.8789094863358348022e-39, PT ;  /* 0x004004021c00780b */ /* 0x000fe20003f2e200 */
[----:B0-----:R-:W-:-:S08]  /*0930*/  DFMA R30, R28, -R12, 1 ;  /* 0x3ff000001c1e742b */ /* 0x001fd0000000080c */
[----:B------:R-:W-:-:S08]  /*0940*/  DFMA R30, R30, R30, R30 ;  /* 0x0000001e1e1e722b */ /* 0x000fd0000000001e */
[----:B------:R-:W-:-:S08]  /*0950*/  DFMA R30, R28, R30, R28 ;  /* 0x0000001e1c1e722b */ /* 0x000fd0000000001c */
[----:B------:R-:W-:-:S08]  /*0960*/  DFMA R32, R30, -R12, 1 ;  /* 0x3ff000001e20742b */ /* 0x000fd0000000080c */
[----:B------:R-:W-:Y:S01]  /*0970*/  DFMA R30, R30, R32, R30 ;  /* 0x000000201e1e722b */ /* 0x000fe2000000001e */
[----:B------:R-:W-:Y:S10]  /*0980*/  @P1 BRA `(.L_x_8) ;  /* 0x00000000001c1947 */ /* 0x000ff40003800000 */
[----:B------:R-:W-:Y:S02]  /*0990*/  LOP3.LUT R15, R13, 0x7fffffff, RZ, 0xc0, !PT ;  /* 0x7fffffff0d0f7812 */ /* 0x000fe400078ec0ff */
[----:B------:R-:W-:Y:S02]  /*09a0*/  MOV R28, R12 ;  /* 0x0000000c001c7202 */ /* 0x000fe40000000f00 */
[----:B------:R-:W-:Y:S01]  /*09b0*/  MOV R29, 0x9e0 ;  /* 0x000009e0001d7802 */ /* 0x000fe20000000f00 */
[----:B------:R-:W-:-:S07]  /*09c0*/  VIADD R12, R15, 0xfff00000 ;  /* 0xfff000000f0c7836 */ /* 0x000fce0000000000 */
[----:B------:R-:W-:Y:S05]  /*09d0*/  CALL.REL.NOINC `($__internal_0_$__cuda_sm20_dblrcp_rn_slowpath_v3) ;  /* 0x000001a000d07944 */ /* 0x000fea0003c00000 */
[----:B------:R-:W-:Y:S02]  /*09e0*/  IMAD.MOV.U32 R30, RZ, RZ, R12 ;  /* 0x000000ffff1e7224 */ /* 0x000fe400078e000c */
[----:B------:R-:W-:-:S07]  /*09f0*/  IMAD.MOV.U32 R31, RZ, RZ, R13 ;  /* 0x000000ffff1f7224 */ /* 0x000fce00078e000d */
.L_x_8:
[----:B------:R-:W-:Y:S05]  /*0a00*/  BSYNC.RECONVERGENT B1 ;  /* 0x0000000000017941 */ /* 0x000fea0003800200 */
.L_x_7:
[----:B------:R-:W-:Y:S01]  /*0a10*/  IMAD R28, R10, 0x10, R14 ;  /* 0x000000100a1c7824 */ /* 0x000fe200078e020e */
[----:B------:R-:W-:Y:S02]  /*0a20*/  FSEL R12, R30, RZ, P0 ;  /* 0x000000ff1e0c7208 */ /* 0x000fe40000000000 */
[----:B------:R-:W-:Y:S02]  /*0a30*/  FSEL R13, R31, 1.875, P0 ;  /* 0x3ff000001f0d7808 */ /* 0x000fe40000000000 */
[----:B------:R-:W0:Y:S02]  /*0a40*/  LDS.64 R14, [R28] ;  /* 0x000000001c0e7984 */ /* 0x000e240000000a00 */
[-C--:B0-----:R-:W-:Y:S02]  /*0a50*/  DMUL R48, R48, R14.reuse ;  /* 0x0000000e30307228 */ /* 0x081fe40000000000 */
[-C--:B------:R-:W-:Y:S02]  /*0a60*/  DMUL R46, R46, R14.reuse ;  /* 0x0000000e2e2e7228 */ /* 0x080fe40000000000 */
[----:B------:R-:W-:-:S04]  /*0a70*/  DMUL R14, R44, R14 ;  /* 0x0000000e2c0e7228 */ /* 0x000fc80000000000 */
[C---:B------:R-:W-:Y:S02]  /*0a80*/  DFMA R60, R12.reuse, R48, R60 ;  /* 0x000000300c3c722b */ /* 0x040fe4000000003c */
[C---:B------:R-:W-:Y:S02]  /*0a90*/  DFMA R58, R12.reuse, R46, R58 ;  /* 0x0000002e0c3a722b */ /* 0x040fe4000000003a */
[----:B------:R-:W-:-:S11]  /*0aa0*/  DFMA R56, R12, R14, R56 ;  /* 0x0000000e0c38722b */ /* 0x000fd60000000038 */
.L_x_1:
[----:B------:R-:W2:Y:S01]  /*0ab0*/  S2UR UR6, SR_CgaCtaId ;  /* 0x00000000000679c3 */ /* 0x000ea20000008800 */
[----:B0-----:R-:W-:Y:S01]  /*0ac0*/  VIADD R13, R2, 0xffffffe2 ;  /* 0xffffffe2020d7836 */ /* 0x001fe20000000000 */
[----:B------:R-:W-:Y:S01]  /*0ad0*/  UMOV UR5, 0x400 ;  /* 0x0000040000057882 */ /* 0x000fe20000000000 */
[----:B------:R-:W-:Y:S01]  /*0ae0*/  IMAD.MOV.U32 R34, RZ, RZ, 0x0 ;  /* 0x00000000ff227424 */ /* 0x000fe200078e00ff */
[----:B------:R-:W-:Y:S01]  /*0af0*/  BSSY.RECONVERGENT B1, `(.L_x_9) ;  /* 0x0000026000017945 */ /* 0x000fe20003800200 */
[----:B------:R-:W-:Y:S01]  /*0b00*/  IMAD.MOV.U32 R35, RZ, RZ, 0x3fd80000 ;  /* 0x3fd80000ff237424 */ /* 0x000fe200078e00ff */
[----:B------:R-:W-:-:S05]  /*0b10*/  LOP3.LUT R12, R13, R8, RZ, 0xc0, !PT ;  /* 0x000000080d0c7212 */ /* 0x000fca00078ec0ff */
[----:B------:R-:W-:-:S05]  /*0b20*/  IMAD R15, R12, 0x8, R7 ;  /* 0x000000080c0f7824 */ /* 0x000fca00078e0207 */
[----:B------:R-:W0:Y:S01]  /*0b30*/  LDS.64 R52, [R15] ;  /* 0x000000000f347984 */ /* 0x000e220000000a00 */
[----:B--2---:R-:W-:-:S06]  /*0b40*/  ULEA UR5, UR6, UR5, 0x18 ;  /* 0x0000000506057291 */ /* 0x004fcc000f8ec0ff */
[----:B------:R-:W-:-:S04]  /*0b50*/  LEA R31, R12, UR5, 0x3 ;  /* 0x000000050c1f7c11 */ /* 0x000fc8000f8e18ff */
[----:B------:R-:W-:Y:S01]  /*0b60*/  LEA R14, R10, R31, 0x4 ;  /* 0x0000001f0a0e7211 */ /* 0x000fe200078e20ff */
[----:B------:R-:W2:Y:S04]  /*0b70*/  LDS.64 R54, [R31] ;  /* 0x000000001f367984 */ /* 0x000ea80000000a00 */
        /* <DEDUP_REMOVED lines=23> */
[----:B------:R-:W-:Y:S01]  /*0cf0*/  MOV R12, R44 ;  /* 0x0000002c000c7202 */ /* 0x000fe20000000f00 */
[----:B------:R-:W-:Y:S01]  /*0d00*/  IMAD.MOV.U32 R13, RZ, RZ, R45 ;  /* 0x000000ffff0d7224 */ /* 0x000fe200078e002d */
[----:B------:R-:W-:-:S07]  /*0d10*/  MOV R35, 0xd30 ;  /* 0x00000d3000237802 */ /* 0x000fce0000000f00 */
[----:B------:R-:W-:Y:S05]  /*0d20*/  CALL.REL.NOINC `($__internal_1_$__cuda_sm20_dsqrt_rn_f64_mediumpath_v1) ;  /* 0x000001a000a87944 */ /* 0x000fea0003c00000 */
[----:B------:R-:W-:Y:S02]  /*0d30*/  IMAD.MOV.U32 R46, RZ, RZ, R12 ;  /* 0x000000ffff2e7224 */ /* 0x000fe400078e000c */
[----:B------:R-:W-:-:S07]  /*0d40*/  IMAD.MOV.U32 R47, RZ, RZ, R13 ;  /* 0x000000ffff2f7224 */ /* 0x000fce00078e000d */
.L_x_10:
[----:B------:R-:W-:Y:S05]  /*0d50*/  BSYNC.RECONVERGENT B1 ;  /* 0x0000000000017941 */ /* 0x000fea0003800200 */
.L_x_9:
[----:B------:R-:W-:Y:S01]  /*0d60*/  DADD R12, -RZ, |R46| ;  /* 0x00000000ff0c7229 */ /* 0x000fe2000000052e */
[----:B------:R-:W-:Y:S09]  /*0d70*/  BSSY.RECONVERGENT B0, `(.L_x_11) ;  /* 0x0000004000007945 */ /* 0x000ff20003800200 */
[----:B------:R-:W-:Y:S01]  /*0d80*/  IMAD.MOV.U32 R30, RZ, RZ, R12 ;  /* 0x000000ffff1e7224 */ /* 0x000fe200078e000c */
[----:B------:R-:W-:-:S07]  /*0d90*/  MOV R12, 0xdb0 ;  /* 0x00000db0000c7802 */ /* 0x000fce0000000f00 */
[----:B------:R-:W-:Y:S05]  /*0da0*/  CALL.REL.NOINC `($_Z21N_Body_Simulation_GPUPKdS0_S0_S0_S0_S0_PdS1_S1_S1_S1_S1_S0_idd$__internal_accurate_pow) ;  /* 0x000001a400347944 */ /* 0x000fea0003c00000 */
[----:B------:R-:W-:Y:S05]  /*0db0*/  BSYNC.RECONVERGENT B0 ;  /* 0x0000000000007941 */ /* 0x000fea0003800200 */
.L_x_11:
        /* <DEDUP_REMOVED lines=14> */
[----:B------:R-:W-:Y:S05]  /*0ea0*/  @!P0 BRA `(.L_x_14) ;  /* 0x0000000000188947 */ /* 0x000fea0003800000 */
[----:B------:R-:W-:-:S14]  /*0eb0*/  DSETP.NEU.AND P0, PT, |R46|, +INF , PT ;  /* 0x7ff000002e00742a */ /* 0x000fdc0003f0d200 */
[----:B------:R-:W-:Y:S05]  /*0ec0*/  @P0 BRA `(.L_x_13) ;  /* 0x0000000000140947 */ /* 0x000fea0003800000 */
[----:B------:R-:W-:-:S05]  /*0ed0*/  IMAD.MOV.U32 R12, RZ, RZ, -0x100000 ;  /* 0xfff00000ff0c7424 */ /* 0x000fca00078e00ff */
[----:B------:R-:W-:Y:S02]  /*0ee0*/  SEL R13, R12, 0x7ff00000, !P2 ;  /* 0x7ff000000c0d7807 */ /* 0x000fe40005000000 */
[----:B------:R-:W-:Y:S01]  /*0ef0*/  MOV R12, RZ ;  /* 0x000000ff000c7202 */ /* 0x000fe20000000f00 */
[----:B------:R-:W-:Y:S06]  /*0f00*/  BRA `(.L_x_13) ;  /* 0x0000000000047947 */ /* 0x000fec0003800000 */
.L_x_14:
[----:B------:R-:W-:-:S11]  /*0f10*/  DADD R12, R46, 3 ;  /* 0x400800002e0c7429 */ /* 0x000fd60000000000 */
.L_x_13:
[----:B------:R-:W-:Y:S05]  /*0f20*/  BSYNC.RECONVERGENT B0 ;  /* 0x0000000000007941 */ /* 0x000fea0003800200 */
.L_x_12:
        /* <DEDUP_REMOVED lines=11> */
[----:B------:R-:W-:Y:S01]  /*0fe0*/  LOP3.LUT R14, R13, 0x7fffffff, RZ, 0xc0, !PT ;  /* 0x7fffffff0d0e7812 */ /* 0x000fe200078ec0ff */
[----:B------:R-:W-:Y:S01]  /*0ff0*/  IMAD.MOV.U32 R28, RZ, RZ, R12 ;  /* 0x000000ffff1c7224 */ /* 0x000fe200078e000c */
[----:B------:R-:W-:-:S03]  /*1000*/  MOV R29, 0x1030 ;  /* 0x00001030001d7802 */ /* 0x000fc60000000f00 */
[----:B------:R-:W-:-:S07]  /*1010*/  VIADD R12, R14, 0xfff00000 ;  /* 0xfff000000e0c7836 */ /* 0x000fce0000000000 */
[----:B------:R-:W-:Y:S05]  /*1020*/  CALL.REL.NOINC `($__internal_0_$__cuda_sm20_dblrcp_rn_slowpath_v3) ;  /* 0x0000019c003c7944 */ /* 0x000fea0003c00000 */
[----:B------:R-:W-:Y:S02]  /*1030*/  IMAD.MOV.U32 R34, RZ, RZ, R12 ;  /* 0x000000ffff227224 */ /* 0x000fe400078e000c */
[----:B------:R-:W-:-:S07]  /*1040*/  IMAD.MOV.U32 R35, RZ, RZ, R13 ;  /* 0x000000ffff237224 */ /* 0x000fce00078e000d */
.L_x_16:
[----:B------:R-:W-:Y:S05]  /*1050*/  BSYNC.RECONVERGENT B1 ;  /* 0x0000000000017941 */ /* 0x000fea0003800200 */
.L_x_15:
[----:B------:R-:W0:Y:S01]  /*1060*/  S2UR UR6, SR_CgaCtaId ;  /* 0x00000000000679c3 */ /* 0x000e220000008800 */
[----:B------:R-:W-:Y:S01]  /*1070*/  VIADD R13, R2, 0xffffffe3 ;  /* 0xffffffe3020d7836 */ /* 0x000fe20000000000 */
[----:B------:R-:W-:Y:S01]  /*1080*/  UMOV UR5, 0x400 ;  /* 0x0000040000057882 */ /* 0x000fe20000000000 */
[----:B------:R-:W-:Y:S01]  /*1090*/  IMAD R32, R10, 0x10, R15 ;  /* 0x000000100a207824 */ /* 0x000fe200078e020f */
[----:B------:R-:W-:Y:S01]  /*10a0*/  FSEL R36, R34, RZ, P0 ;  /* 0x000000ff22247208 */ /* 0x000fe20000000000 */
[----:B------:R-:W-:Y:S01]  /*10b0*/  BSSY.RECONVERGENT B1, `(.L_x_17) ;  /* 0x0000032000017945 */ /* 0x000fe20003800200 */
[----:B------:R-:W-:Y:S02]  /*10c0*/  LOP3.LUT R12, R13, R8, RZ, 0xc0, !PT ;  /* 0x000000080d0c7212 */ /* 0x000fe400078ec0ff */
[----:B------:R-:W-:Y:S01]  /*10d0*/  FSEL R37, R35, 1.875, P0 ;  /* 0x3ff0000023257808 */ /* 0x000fe20000000000 */
[----:B------:R-:W1:Y:S01]  /*10e0*/  LDS.64 R32, [R32] ;  /* 0x0000000020207984 */ /* 0x000e620000000a00 */
[----:B------:R-:W-:-:S05]  /*10f0*/  LEA R14, R12, R7, 0x3 ;  /* 0x000000070c0e7211 */ /* 0x000fca00078e18ff */
[----:B------:R-:W2:Y:S01]  /*1100*/  LDS.64 R46, [R14] ;  /* 0x000000000e2e7984 */ /* 0x000ea20000000a00 */
[----:B0-----:R-:W-:-:S06]  /*1110*/  ULEA UR5, UR6, UR5, 0x18 ;  /* 0x0000000506057291 */ /* 0x001fcc000f8ec0ff */
[----:B------:R-:W-:-:S05]  /*1120*/  LEA R31, R12, UR5, 0x3 ;  /* 0x000000050c1f7c11 */ /* 0x000fca000f8e18ff */
[----:B------:R-:W0:Y:S01]  /*1130*/  LDS.64 R48, [R31] ;  /* 0x000000001f307984 */ /* 0x000e220000000a00 */
[----:B------:R-:W-:-:S05]  /*1140*/  IMAD R30, R10, 0x10, R31 ;  /* 0x000000100a1e7824 */ /* 0x000fca00078e021f */
[----:B------:R-:W3:Y:S01]  /*1150*/  LDS.64 R44, [R30] ;  /* 0x000000001e2c7984 */ /* 0x000ee20000000a00 */
[-C--:B-1----:R-:W-:Y:S02]  /*1160*/  DMUL R54, R54, R32.reuse ;  /* 0x0000002036367228 */ /* 0x082fe40000000000 */
[-C--:B------:R-:W-:Y:S02]  /*1170*/  DMUL R52, R52, R32.reuse ;  /* 0x0000002034347228 */ /* 0x080fe40000000000 */
[----:B------:R-:W-:Y:S02]  /*1180*/  DMUL R50, R50, R32 ;  /* 0x0000002032327228 */ /* 0x000fe40000000000 */
[----:B--2---:R-:W-:Y:S02]  /*1190*/  DADD R46, -R18, R46 ;  /* 0x00000000122e7229 */ /* 0x004fe4000000012e */
[C---:B------:R-:W-:Y:S02]  /*11a0*/  DFMA R60, R36.reuse, R54, R60 ;  /* 0x00000036243c722b */ /* 0x040fe4000000003c */
[----:B------:R-:W-:-:S02]  /*11b0*/  DFMA R58, R36, R52, R58 ;  /* 0x00000034243a722b */ /* 0x000fc4000000003a */
[----:B------:R-:W-:Y:S02]  /*11c0*/  DFMA R56, R36, R50, R56 ;  /* 0x000000322438722b */ /* 0x000fe40000000038 */
[----:B------:R-:W-:Y:S02]  /*11d0*/  DMUL R12, R46, R46 ;  /* 0x0000002e2e0c7228 */ /* 0x000fe40000000000 */
[----:B0-----:R-:W-:Y:S02]  /*11e0*/  DADD R48, -R20, R48 ;  /* 0x0000000014307229 */ /* 0x001fe40000000130 */
[----:B---3--:R-:W-:-:S06]  /*11f0*/  DADD R44, -R16, R44 ;  /* 0x00000000102c7229 */ /* 0x008fcc000000012c */
[----:B------:R-:W-:-:S08]  /*1200*/  DFMA R12, R48, R48, R12 ;  /* 0x00000030300c722b */ /* 0x000fd0000000000c */
[----:B------:R-:W-:-:S08]  /*1210*/  DFMA R12, R44, R44, R12 ;  /* 0x0000002c2c0c722b */ /* 0x000fd0000000000c */
[----:B------:R-:W-:Y:S01]  /*1220*/  DADD R62, R12, UR10 ;  /* 0x0000000a0c3e7e29 */ /* 0x000fe20008000000 */
[----:B------:R-:W-:Y:S02]  /*1230*/  IMAD.MOV.U32 R12, RZ, RZ, 0x0 ;  /* 0x00000000ff0c7424 */ /* 0x000fe400078e00ff */
[----:B------:R-:W-:-:S03]  /*1240*/  IMAD.MOV.U32 R13, RZ, RZ, 0x3fd80000 ;  /* 0x3fd80000ff0d7424 */ /* 0x000fc600078e00ff */
        /* <DEDUP_REMOVED lines=9> */
[----:B------:R-:W-:Y:S01]  /*12e0*/  VIADD R35, R31, 0xfff00000 ;  /* 0xfff000001f237836 */ /* 0x000fe20000000000 */
[----:B------:R-:W-:-:S05]  /*12f0*/  MOV R34, R30 ;  /* 0x0000001e00227202 */ /* 0x000fca0000000f00 */
[----:B------:R-:W-:-:S08]  /*1300*/  DFMA R32, R12, -R12, R62 ;  /* 0x8000000c0c20722b */ /* 0x000fd0000000003e */
[----:B------:R-:W-:Y:S01]  /*1310*/  DFMA R50, R32, R34, R12 ;  /* 0x000000222032722b */ /* 0x000fe2000000000c */
[----:B------:R-:W-:Y:S10]  /*1320*/  @!P0 BRA `(.L_x_18) ;  /* 0x0000000000288947 */ /* 0x000ff40003800000 */
[----:B------:R-:W-:Y:S02]  /*1330*/  IMAD.MOV.U32 R34, RZ, RZ, R30 ;  /* 0x000000ffff227224 */ /* 0x000fe400078e001e */
[----:B------:R-:W-:Y:S02]  /*1340*/  IMAD.MOV.U32 R30, RZ, RZ, R12 ;  /* 0x000000ffff1e7224 */ /* 0x000fe400078e000c */
[----:B------:R-:W-:Y:S02]  /*1350*/  IMAD.MOV.U32 R31, RZ, RZ, R13 ;  /* 0x000000ffff1f7224 */ /* 0x000fe400078e000d */
[----:B------:R-:W-:Y:S01]  /*1360*/  IMAD.MOV.U32 R29, RZ, RZ, R35 ;  /* 0x000000ffff1d7224 */ /* 0x000fe200078e0023 */
[----:B------:R-:W-:Y:S01]  /*1370*/  MOV R35, 0x13b0 ;  /* 0x000013b000237802 */ /* 0x000fe20000000f00 */
[----:B------:R-:W-:Y:S02]  /*1380*/  IMAD.MOV.U32 R12, RZ, RZ, R62 ;  /* 0x000000ffff0c7224 */ /* 0x000fe400078e003e */
[----:B------:R-:W-:-:S07]  /*1390*/  IMAD.MOV.U32 R13, RZ, RZ, R63 ;  /* 0x000000ffff0d7224 */ /* 0x000fce00078e003f */
[----:B------:R-:W-:Y:S05]  /*13a0*/  CALL.REL.NOINC `($__internal_1_$__cuda_sm20_dsqrt_rn_f64_mediumpath_v1) ;  /* 0x0000019c00087944 */ /* 0x000fea0003c00000 */
[----:B------:R-:W-:Y:S01]  /*13b0*/  MOV R50, R12 ;  /* 0x0000000c00327202 */ /* 0x000fe20000000f00 */
[----:B------:R-:W-:-:S07]  /*13c0*/  IMAD.MOV.U32 R51, RZ, RZ, R13 ;  /* 0x000000ffff337224 */ /* 0x000fce00078e000d */
.L_x_18:
[----:B------:R-:W-:Y:S05]  /*13d0*/  BSYNC.RECONVERGENT B1 ;  /* 0x0000000000017941 */ /* 0x000fea0003800200 */
.L_x_17:
[----:B------:R-:W-:Y:S01]  /*13e0*/  DADD R12, -RZ, |R50| ;  /* 0x00000000ff0c7229 */ /* 0x000fe20000000532 */
[----:B------:R-:W-:Y:S09]  /*13f0*/  BSSY.RECONVERGENT B0, `(.L_x_19) ;  /* 0x0000004000007945 */ /* 0x000ff20003800200 */
[----:B------:R-:W-:Y:S01]  /*1400*/  IMAD.MOV.U32 R30, RZ, RZ, R12 ;  /* 0x000000ffff1e7224 */ /* 0x000fe200078e000c */
[----:B------:R-:W-:-:S07]  /*1410*/  MOV R12, 0x1430 ;  /* 0x00001430000c7802 */ /* 0x000fce0000000f00 */
[----:B------:R-:W-:Y:S05]  /*1420*/  CALL.REL.NOINC `($_Z21N_Body_Simulation_GPUPKdS0_S0_S0_S0_S0_PdS1_S1_S1_S1_S1_S0_idd$__internal_accurate_pow) ;  /* 0x0000019c00947944 */ /* 0x000fea0003c00000 */
[----:B------:R-:W-:Y:S05]  /*1430*/  BSYNC.RECONVERGENT B0 ;  /* 0x0000000000007941 */ /* 0x000fea0003800200 */
.L_x_19:
        /* <DEDUP_REMOVED lines=18> */
[----:B------:R-:W-:Y:S01]  /*1560*/  SEL R13, R12, 0x7ff00000, !P2 ;  /* 0x7ff000000c0d7807 */ /* 0x000fe20005000000 */
[----:B------:R-:W-:Y:S01]  /*1570*/  IMAD.MOV.U32 R12, RZ, RZ, RZ ;  /* 0x000000ffff0c7224 */ /* 0x000fe200078e00ff */
[----:B------:R-:W-:Y:S06]  /*1580*/  BRA `(.L_x_21) ;  /* 0x0000000000047947 */ /* 0x000fec0003800000 */
.L_x_22:
[----:B------:R-:W-:-:S11]  /*1590*/  DADD R12, R50, 3 ;  /* 0x40080000320c7429 */ /* 0x000fd60000000000 */
.L_x_21:
[----:B------:R-:W-:Y:S05]  /*15a0*/  BSYNC.RECONVERGENT B0 ;  /* 0x0000000000007941 */ /* 0x000fea0003800200 */
.L_x_20:
        /* <DEDUP_REMOVED lines=18> */
.L_x_24:
[----:B------:R-:W-:Y:S05]  /*16d0*/  BSYNC.RECONVERGENT B1 ;  /* 0x0000000000017941 */ /* 0x000fea0003800200 */
.L_x_23:
[----:B------:R-:W0:Y:S01]  /*16e0*/  S2UR UR6, SR_CgaCtaId ;  /* 0x00000000000679c3 */ /* 0x000e220000008800 */
[----:B------:R-:W-:Y:S01]  /*16f0*/  VIADD R13, R2, 0xffffffe4 ;  /* 0xffffffe4020d7836 */ /* 0x000fe20000000000 */
[----:B------:R-:W-:Y:S01]  /*1700*/  UMOV UR5, 0x400 ;  /* 0x0000040000057882 */ /* 0x000fe20000000000 */
[----:B------:R-:W-:Y:S01]  /*1710*/  LEA R32, R10, R14, 0x4 ;  /* 0x0000000e0a207211 */ /* 0x000fe200078e20ff */
[----:B------:R-:W-:Y:S01]  /*1720*/  BSSY.RECONVERGENT B1, `(.L_x_25) ;  /* 0x0000033000017945 */ /* 0x000fe20003800200 */
[----:B------:R-:W-:Y:S02]  /*1730*/  FSEL R36, R34, RZ, P0 ;  /* 0x000000ff22247208 */ /* 0x000fe40000000000 */
[----:B------:R-:W-:Y:S02]  /*1740*/  LOP3.LUT R12, R13, R8, RZ, 0xc0, !PT ;  /* 0x000000080d0c7212 */ /* 0x000fe400078ec0ff */
[----:B------:R-:W1:Y:S01]  /*1750*/  LDS.64 R32, [R32] ;  /* 0x0000000020207984 */ /* 0x000e620000000a00 */
[----:B------:R-:W-:-:S02]  /*1760*/  FSEL R37, R35, 1.875, P0 ;  /* 0x3ff0000023257808 */ /* 0x000fc40000000000 */
[----:B------:R-:W-:-:S05]  /*1770*/  IMAD R15, R12, 0x8, R7 ;  /* 0x000000080c0f7824 */ /* 0x000fca00078e0207 */
        /* <DEDUP_REMOVED lines=10> */
[----:B------:R-:W-:-:S04]  /*1820*/  DFMA R60, R36, R48, R60 ;  /* 0x00000030243c722b */ /* 0x000fc8000000003c */
[C---:B------:R-:W-:Y:S02]  /*1830*/  DFMA R56, R36.reuse, R44, R56 ;  /* 0x0000002c2438722b */ /* 0x040fe40000000038 */
        /* <DEDUP_REMOVED lines=25> */
[----:B------:R-:W-:Y:S02]  /*19d0*/  IMAD.MOV.U32 R31, RZ, RZ, R13 ;  /* 0x000000ffff1f7224 */ /* 0x000fe400078e000d */
[----:B------:R-:W-:Y:S01]  /*19e0*/  IMAD.MOV.U32 R29, RZ, RZ, R35 ;  /* 0x000000ffff1d7224 */ /* 0x000fe200078e0023 */
[----:B------:R-:W-:Y:S01]  /*19f0*/  MOV R35, 0x1a30 ;  /* 0x00001a3000237802 */ /* 0x000fe20000000f00 */
[----:B------:R-:W-:Y:S02]  /*1a00*/  IMAD.MOV.U32 R12, RZ, RZ, R62 ;  /* 0x000000ffff0c7224 */ /* 0x000fe400078e003e */
[----:B------:R-:W-:-:S07]  /*1a10*/  IMAD.MOV.U32 R13, RZ, RZ, R63 ;  /* 0x000000ffff0d7224 */ /* 0x000fce00078e003f */
[----:B------:R-:W-:Y:S05]  /*1a20*/  CALL.REL.NOINC `($__internal_1_$__cuda_sm20_dsqrt_rn_f64_mediumpath_v1) ;  /* 0x0000019400687944 */ /* 0x000fea0003c00000 */
[----:B------:R-:W-:Y:S02]  /*1a30*/  IMAD.MOV.U32 R44, RZ, RZ, R12 ;  /* 0x000000ffff2c7224 */ /* 0x000fe400078e000c */
[----:B------:R-:W-:-:S07]  /*1a40*/  IMAD.MOV.U32 R45, RZ, RZ, R13 ;  /* 0x000000ffff2d7224 */ /* 0x000fce00078e000d */
.L_x_26:
[----:B------:R-:W-:Y:S05]  /*1a50*/  BSYNC.RECONVERGENT B1 ;  /* 0x0000000000017941 */ /* 0x000fea0003800200 */
.L_x_25:
[----:B------:R-:W-:Y:S01]  /*1a60*/  DADD R12, -RZ, |R44| ;  /* 0x00000000ff0c7229 */ /* 0x000fe2000000052c */
[----:B------:R-:W-:Y:S09]  /*1a70*/  BSSY.RECONVERGENT B0, `(.L_x_27) ;  /* 0x0000004000007945 */ /* 0x000ff20003800200 */
[----:B------:R-:W-:-:S02]  /*1a80*/  MOV R30, R12 ;  /* 0x0000000c001e7202 */ /* 0x000fc40000000f00 */
[----:B------:R-:W-:-:S07]  /*1a90*/  MOV R12, 0x1ab0 ;  /* 0x00001ab0000c7802 */ /* 0x000fce0000000f00 */
[----:B------:R-:W-:Y:S05]  /*1aa0*/  CALL.REL.NOINC `($_Z21N_Body_Simulation_GPUPKdS0_S0_S0_S0_S0_PdS1_S1_S1_S1_S1_S0_idd$__internal_accurate_pow) ;  /* 0x0000019400f47944 */ /* 0x000fea0003c00000 */
[----:B------:R-:W-:Y:S05]  /*1ab0*/  BSYNC.RECONVERGENT B0 ;  /* 0x0000000000007941 */ /* 0x000fea0003800200 */
.L_x_27:
        /* <DEDUP_REMOVED lines=21> */
.L_x_30:
[----:B------:R-:W-:-:S11]  /*1c10*/  DADD R12, R44, 3 ;  /* 0x400800002c0c7429 */ /* 0x000fd60000000000 */
.L_x_29:
[----:B------:R-:W-:Y:S05]  /*1c20*/  BSYNC.RECONVERGENT B0 ;  /* 0x0000000000007941 */ /* 0x000fea0003800200 */
.L_x_28:
        /* <DEDUP_REMOVED lines=16> */
[----:B------:R-:W-:Y:S01]  /*1d30*/  MOV R34, R12 ;  /* 0x0000000c00227202 */ /* 0x000fe20000000f00 */
[----:B------:R-:W-:-:S07]  /*1d40*/  IMAD.MOV.U32 R35, RZ, RZ, R13 ;  /* 0x000000ffff237224 */ /* 0x000fce00078e000d */
.L_x_32:
[----:B------:R-:W-:Y:S05]  /*1d50*/  BSYNC.RECONVERGENT B1 ;  /* 0x0000000000017941 */ /* 0x000fea0003800200 */
.L_x_31:
        /* <DEDUP_REMOVED lines=8> */
[----:B------:R-:W1:Y:S02]  /*1de0*/  LDS.64 R32, [R32] ;  /* 0x0000000020207984 */ /* 0x000e640000000a00 */
        /* <DEDUP_REMOVED lines=20> */
[----:B------:R-:W-:Y:S01]  /*1f30*/  MOV R12, 0x0 ;  /* 0x00000000000c7802 */ /* 0x000fe20000000f00 */
[----:B------:R-:W-:-:S04]  /*1f40*/  IMAD.MOV.U32 R13, RZ, RZ, 0x3fd80000 ;  /* 0x3fd80000ff0d7424 */ /* 0x000fc800078e00ff */
        /* <DEDUP_REMOVED lines=17> */
[----:B------:R-:W-:Y:S01]  /*2060*/  MOV R35, 0x20b0 ;  /* 0x000020b000237802 */ /* 0x000fe20000000f00 */
[----:B------:R-:W-:Y:S02]  /*2070*/  IMAD.MOV.U32 R31, RZ, RZ, R13 ;  /* 0x000000ffff1f7224 */ /* 0x000fe400078e000d */
[----:B------:R-:W-:Y:S02]  /*2080*/  IMAD.MOV.U32 R12, RZ, RZ, R62 ;  /* 0x000000ffff0c7224 */ /* 0x000fe400078e003e */
[----:B------:R-:W-:-:S07]  /*2090*/  IMAD.MOV.U32 R13, RZ, RZ, R63 ;  /* 0x000000ffff0d7224 */ /* 0x000fce00078e003f */
[----:B------:R-:W-:Y:S05]  /*20a0*/  CALL.REL.NOINC `($__internal_1_$__cuda_sm20_dsqrt_rn_f64_mediumpath_v1) ;  /* 0x0000018c00c87944 */ /* 0x000fea0003c00000 */
[----:B------:R-:W-:Y:S02]  /*20b0*/  IMAD.MOV.U32 R50, RZ, RZ, R12 ;  /* 0x000000ffff327224 */ /* 0x000fe400078e000c */
[----:B------:R-:W-:-:S07]  /*20c0*/  IMAD.MOV.U32 R51, RZ, RZ, R13 ;  /* 0x000000ffff337224 */ /* 0x000fce00078e000d */
.L_x_34:
[----:B------:R-:W-:Y:S05]  /*20d0*/  BSYNC.RECONVERGENT B1 ;  /* 0x0000000000017941 */ /* 0x000fea0003800200 */
.L_x_33:
[----:B------:R-:W-:Y:S01]  /*20e0*/  DADD R12, -RZ, |R50| ;  /* 0x00000000ff0c7229 */ /* 0x000fe20000000532 */
[----:B------:R-:W-:Y:S09]  /*20f0*/  BSSY.RECONVERGENT B0, `(.L_x_35) ;  /* 0x0000004000007945 */ /* 0x000ff20003800200 */
[----:B------:R-:W-:Y:S01]  /*2100*/  IMAD.MOV.U32 R30, RZ, RZ, R12 ;  /* 0x000000ffff1e7224 */ /* 0x000fe200078e000c */
[----:B------:R-:W-:-:S07]  /*2110*/  MOV R12, 0x2130 ;  /* 0x00002130000c7802 */ /* 0x000fce0000000f00 */
[----:B------:R-:W-:Y:S05]  /*2120*/  CALL.REL.NOINC `($_Z21N_Body_Simulation_GPUPKdS0_S0_S0_S0_S0_PdS1_S1_S1_S1_S1_S0_idd$__internal_accurate_pow) ;  /* 0x0000019000547944 */ /* 0x000fea0003c00000 */
[----:B------:R-:W-:Y:S05]  /*2130*/  BSYNC.RECONVERGENT B0 ;  /* 0x0000000000007941 */ /* 0x000fea0003800200 */
.L_x_35:
        /* <DEDUP_REMOVED lines=17> */
[----:B------:R-:W-:-:S04]  /*2250*/  MOV R12, 0xfff00000 ;  /* 0xfff00000000c7802 */ /* 0x000fc80000000f00 */
[----:B------:R-:W-:Y:S01]  /*2260*/  SEL R13, R12, 0x7ff00000, !P2 ;  /* 0x7ff000000c0d7807 */ /* 0x000fe20005000000 */
[----:B------:R-:W-:Y:S01]  /*2270*/  IMAD.MOV.U32 R12, RZ, RZ, RZ ;  /* 0x000000ffff0c7224 */ /* 0x000fe200078e00ff */
[----:B------:R-:W-:Y:S06]  /*2280*/  BRA `(.L_x_37) ;  /* 0x0000000000047947 */ /* 0x000fec0003800000 */
.L_x_38:
[----:B------:R-:W-:-:S11]  /*2290*/  DADD R12, R50, 3 ;  /* 0x40080000320c7429 */ /* 0x000fd60000000000 */
.L_x_37:
[----:B------:R-:W-:Y:S05]  /*22a0*/  BSYNC.RECONVERGENT B0 ;  /* 0x0000000000007941 */ /* 0x000fea0003800200 */
.L_x_36:
        /* <DEDUP_REMOVED lines=18> */
.L_x_40:
[----:B------:R-:W-:Y:S05]  /*23d0*/  BSYNC.RECONVERGENT B1 ;  /* 0x0000000000017941 */ /* 0x000fea0003800200 */
.L_x_39:
[----:B------:R-:W0:Y:S01]  /*23e0*/  S2UR UR6, SR_CgaCtaId ;  /* 0x00000000000679c3 */ /* 0x000e220000008800 */
[----:B------:R-:W-:Y:S01]  /*23f0*/  IADD3 R13, PT, PT, R2, -0x1a, RZ ;  /* 0xffffffe6020d7810 */ /* 0x000fe20007ffe0ff */
        /* <DEDUP_REMOVED lines=38> */
[----:B------:R-:W-:Y:S01]  /*2660*/  IADD3 R35, PT, PT, R31, -0x100000, RZ ;  /* 0xfff000001f237810 */ /* 0x000fe20007ffe0ff */
[----:B------:R-:W-:-:S05]  /*2670*/  IMAD.MOV.U32 R34, RZ, RZ, R30 ;  /* 0x000000ffff227224 */ /* 0x000fca00078e001e */
[----:B------:R-:W-:-:S08]  /*2680*/  DFMA R32, R12, -R12, R62 ;  /* 0x8000000c0c20722b */ /* 0x000fd0000000003e */
[----:B------:R-:W-:Y:S01]  /*2690*/  DFMA R44, R32, R34, R12 ;  /* 0x00000022202c722b */ /* 0x000fe2000000000c */
[----:B------:R-:W-:Y:S10]  /*26a0*/  @!P0 BRA `(.L_x_42) ;  /* 0x0000000000288947 */ /* 0x000ff40003800000 */
[----:B------:R-:W-:Y:S02]  /*26b0*/  IMAD.MOV.U32 R34, RZ, RZ, R30 ;  /* 0x000000ffff227224 */ /* 0x000fe400078e001e */
[----:B------:R-:W-:Y:S02]  /*26c0*/  IMAD.MOV.U32 R30, RZ, RZ, R12 ;  /* 0x000000ffff1e7224 */ /* 0x000fe400078e000c */
[----:B------:R-:W-:Y:S01]  /*26d0*/  IMAD.MOV.U32 R31, RZ, RZ, R13 ;  /* 0x000000ffff1f7224 */ /* 0x000fe200078e000d */
[----:B------:R-:W-:Y:S01]  /*26e0*/  MOV R13, R63 ;  /* 0x0000003f000d7202 */ /* 0x000fe20000000f00 */
[----:B------:R-:W-:Y:S01]  /*26f0*/  IMAD.MOV.U32 R29, RZ, RZ, R35 ;  /* 0x000000ffff1d7224 */ /* 0x000fe200078e0023 */
[----:B------:R-:W-:Y:S01]  /*2700*/  MOV R35, 0x2730 ;  /* 0x0000273000237802 */ /* 0x000fe20000000f00 */
[----:B------:R-:W-:-:S07]  /*2710*/  IMAD.MOV.U32 R12, RZ, RZ, R62 ;  /* 0x000000ffff0c7224 */ /* 0x000fce00078e003e */
[----:B------:R-:W-:Y:S05]  /*2720*/  CALL.REL.NOINC `($__internal_1_$__cuda_sm20_dsqrt_rn_f64_mediumpath_v1) ;  /* 0x0000018800287944 */ /* 0x000fea0003c00000 */
[----:B------:R-:W-:Y:S02]  /*2730*/  IMAD.MOV.U32 R44, RZ, RZ, R12 ;  /* 0x000000ffff2c7224 */ /* 0x000fe400078e000c */
[----:B------:R-:W-:-:S07]  /*2740*/  IMAD.MOV.U32 R45, RZ, RZ, R13 ;  /* 0x000000ffff2d7224 */ /* 0x000fce00078e000d */
.L_x_42:
[----:B------:R-:W-:Y:S05]  /*2750*/  BSYNC.RECONVERGENT B1 ;  /* 0x0000000000017941 */ /* 0x000fea0003800200 */
.L_x_41:
[----:B------:R-:W-:Y:S01]  /*2760*/  DADD R12, -RZ, |R44| ;  /* 0x00000000ff0c7229 */ /* 0x000fe2000000052c */
[----:B------:R-:W-:Y:S09]  /*2770*/  BSSY.RECONVERGENT B0, `(.L_x_43) ;  /* 0x0000004000007945 */ /* 0x000ff20003800200 */
[----:B------:R-:W-:Y:S01]  /*2780*/  IMAD.MOV.U32 R30, RZ, RZ, R12 ;  /* 0x000000ffff1e7224 */ /* 0x000fe200078e000c */
[----:B------:R-:W-:-:S07]  /*2790*/  MOV R12, 0x27b0 ;  /* 0x000027b0000c7802 */ /* 0x000fce0000000f00 */
[----:B------:R-:W-:Y:S05]  /*27a0*/  CALL.REL.NOINC `($_Z21N_Body_Simulation_GPUPKdS0_S0_S0_S0_S0_PdS1_S1_S1_S1_S1_S0_idd$__internal_accurate_pow) ;  /* 0x0000018800b47944 */ /* 0x000fea0003c00000 */
[----:B------:R-:W-:Y:S05]  /*27b0*/  BSYNC.RECONVERGENT B0 ;  /* 0x0000000000007941 */ /* 0x000fea0003800200 */
.L_x_43:
        /* <DEDUP_REMOVED lines=21> */
.L_x_46:
[----:B------:R-:W-:-:S11]  /*2910*/  DADD R12, R44, 3 ;  /* 0x400800002c0c7429 */ /* 0x000fd60000000000 */
.L_x_45:
[----:B------:R-:W-:Y:S05]  /*2920*/  BSYNC.RECONVERGENT B0 ;  /* 0x0000000000007941 */ /* 0x000fea0003800200 */
.L_x_44:
[----:B------:R-:W0:Y:S01]  /*2930*/  MUFU.RCP64H R29, R13 ;  /* 0x0000000d001d7308 */ /* 0x000e220000001800 */
[----:B------:R-:W-:Y:S01]  /*2940*/  IADD3 R28, PT, PT, R13, 0x300402, RZ ;  /* 0x003004020d1c7810 */ /* 0x000fe20007ffe0ff */
[----:B------:R-:W-:Y:S01]  /*2950*/  BSSY.RECONVERGENT B1, `(.L_x_47) ;  /* 0x0000010000017945 */ /* 0x000fe20003800200 */
[----:B------:R-:W-:Y:S02]  /*2960*/  DSETP.NEU.AND P0, PT, R44, 1, PT ;  /* 0x3ff000002c00742a */ /* 0x000fe40003f0d000 */
[----:B------:R-:W-:Y:S02]  /*2970*/  FSETP.GEU.AND P1, PT, |R28|, 5.8789094863358348022e-39, PT ;  /* 0x004004021c00780b */ /* 0x000fe40003f2e200 */
        /* <DEDUP_REMOVED lines=13> */
.L_x_48:
[----:B------:R-:W-:Y:S05]  /*2a50*/  BSYNC.RECONVERGENT B1 ;  /* 0x0000000000017941 */ /* 0x000fea0003800200 */
.L_x_47:
        /* <DEDUP_REMOVED lines=12> */
[----:B------:R-:W-:-:S04]  /*2b20*/  LEA R31, R12, UR5, 0x3 ;  /* 0x000000050c1f7c11 */ /* 0x000fc8000f8e18ff */
[----:B------:R-:W-:Y:S01]  /*2b30*/  LEA R30, R10, R31, 0x4 ;  /* 0x0000001f0a1e7211 */ /* 0x000fe200078e20ff */
[----:B------:R-:W0:Y:S04]  /*2b40*/  LDS.64 R48, [R31] ;  /* 0x000000001f307984 */ /* 0x000e280000000a00 */
[----:B------:R-:W3:Y:S01]  /*2b50*/  LDS.64 R44, [R30] ;  /* 0x000000001e2c7984 */ /* 0x000ee20000000a00 */
[-C--:B-1----:R-:W-:Y:S02]  /*2b60*/  DMUL R54, R54, R32.reuse ;  /* 0x0000002036367228 */ /* 0x082fe40000000000 */
[-C--:B------:R-:W-:Y:S02]  /*2b70*/  DMUL R52, R52, R32.reuse ;  /* 0x0000002034347228 */ /* 0x080fe40000000000 */
[----:B------:R-:W-:-:S02]  /*2b80*/  DMUL R50, R50, R32 ;  /* 0x0000002032327228 */ /* 0x000fc40000000000 */
[----:B--2---:R-:W-:Y:S02]  /*2b90*/  DADD R46, -R18, R46 ;  /* 0x00000000122e7229 */ /* 0x004fe4000000012e */
[C---:B------:R-:W-:Y:S02]  /*2ba0*/  DFMA R60, R36.reuse, R54, R60 ;  /* 0x00000036243c722b */ /* 0x040fe4000000003c */
[C---:B------:R-:W-:Y:S02]  /*2bb0*/  DFMA R58, R36.reuse, R52, R58 ;  /* 0x00000034243a722b */ /* 0x040fe4000000003a */
[----:B------:R-:W-:Y:S02]  /*2bc0*/  DFMA R56, R36, R50, R56 ;  /* 0x000000322438722b */ /* 0x000fe40000000038 */
[----:B------:R-:W-:Y:S02]  /*2bd0*/  DMUL R12, R46, R46 ;  /* 0x0000002e2e0c7228 */ /* 0x000fe40000000000 */
[----:B0-----:R-:W-:-:S02]  /*2be0*/  DADD R48, -R20, R48 ;  /* 0x0000000014307229 */ /* 0x001fc40000000130 */
        /* <DEDUP_REMOVED lines=20> */
[----:B------:R-:W-:Y:S01]  /*2d30*/  MOV R34, R30 ;  /* 0x0000001e00227202 */ /* 0x000fe20000000f00 */
[----:B------:R-:W-:Y:S02]  /*2d40*/  IMAD.MOV.U32 R30, RZ, RZ, R12 ;  /* 0x000000ffff1e7224 */ /* 0x000fe400078e000c */
[----:B------:R-:W-:Y:S02]  /*2d50*/  IMAD.MOV.U32 R31, RZ, RZ, R13 ;  /* 0x000000ffff1f7224 */ /* 0x000fe400078e000d */
[----:B------:R-:W-:Y:S01]  /*2d60*/  IMAD.MOV.U32 R29, RZ, RZ, R35 ;  /* 0x000000ffff1d7224 */ /* 0x000fe200078e0023 */
[----:B------:R-:W-:Y:S01]  /*2d70*/  MOV R35, 0x2db0 ;  /* 0x00002db000237802 */ /* 0x000fe20000000f00 */
[----:B------:R-:W-:Y:S02]  /*2d80*/  IMAD.MOV.U32 R12, RZ, RZ, R62 ;  /* 0x000000ffff0c7224 */ /* 0x000fe400078e003e */
[----:B------:R-:W-:-:S07]  /*2d90*/  IMAD.MOV.U32 R13, RZ, RZ, R63 ;  /* 0x000000ffff0d7224 */ /* 0x000fce00078e003f */
[----:B------:R-:W-:Y:S05]  /*2da0*/  CALL.REL.NOINC `($__internal_1_$__cuda_sm20_dsqrt_rn_f64_mediumpath_v1) ;  /* 0x0000018000887944 */ /* 0x000fea0003c00000 */
[----:B------:R-:W-:Y:S01]  /*2db0*/  IMAD.MOV.U32 R50, RZ, RZ, R12 ;  /* 0x000000ffff327224 */ /* 0x000fe200078e000c */
[----:B------:R-:W-:-:S07]  /*2dc0*/  MOV R51, R13 ;  /* 0x0000000d00337202 */ /* 0x000fce0000000f00 */
.L_x_50:
[----:B------:R-:W-:Y:S05]  /*2dd0*/  BSYNC.RECONVERGENT B1 ;  /* 0x0000000000017941 */ /* 0x000fea0003800200 */
.L_x_49:
[----:B------:R-:W-:Y:S01]  /*2de0*/  DADD R12, -RZ, |R50| ;  /* 0x00000000ff0c7229 */ /* 0x000fe20000000532 */
[----:B------:R-:W-:Y:S09]  /*2df0*/  BSSY.RECONVERGENT B0, `(.L_x_51) ;  /* 0x0000004000007945 */ /* 0x000ff20003800200 */
[----:B------:R-:W-:Y:S01]  /*2e00*/  IMAD.MOV.U32 R30, RZ, RZ, R12 ;  /* 0x000000ffff1e7224 */ /* 0x000fe200078e000c */
[----:B------:R-:W-:-:S07]  /*2e10*/  MOV R12, 0x2e30 ;  /* 0x00002e30000c7802 */ /* 0x000fce0000000f00 */
[----:B------:R-:W-:Y:S05]  /*2e20*/  CALL.REL.NOINC `($_Z21N_Body_Simulation_GPUPKdS0_S0_S0_S0_S0_PdS1_S1_S1_S1_S1_S0_idd$__internal_accurate_pow) ;  /* 0x0000018400147944 */ /* 0x000fea0003c00000 */
[----:B------:R-:W-:Y:S05]  /*2e30*/  BSYNC.RECONVERGENT B0 ;  /* 0x0000000000007941 */ /* 0x000fea0003800200 */
.L_x_51:
        /* <DEDUP_REMOVED lines=21> */
.L_x_54:
[----:B------:R-:W-:-:S11]  /*2f90*/  DADD R12, R50, 3 ;  /* 0x40080000320c7429 */ /* 0x000fd60000000000 */
.L_x_53:
[----:B------:R-:W-:Y:S05]  /*2fa0*/  BSYNC.RECONVERGENT B0 ;  /* 0x0000000000007941 */ /* 0x000fea0003800200 */
.L_x_52:
        /* <DEDUP_REMOVED lines=13> */
[----:B------:R-:W-:Y:S02]  /*3080*/  MOV R29, 0x30b0 ;  /* 0x000030b0001d7802 */ /* 0x000fe40000000f00 */
[----:B------:R-:W-:-:S07]  /*3090*/  IADD3 R12, PT, PT, R15, -0x100000, RZ ;  /* 0xfff000000f0c7810 */ /* 0x000fce0007ffe0ff */
[----:B------:R-:W-:Y:S05]  /*30a0*/  CALL.REL.NOINC `($__internal_0_$__cuda_sm20_dblrcp_rn_slowpath_v3) ;  /* 0x0000017c001c7944 */ /* 0x000fea0003c00000 */
[----:B------:R-:W-:Y:S02]  /*30b0*/  IMAD.MOV.U32 R34, RZ, RZ, R12 ;  /* 0x000000ffff227224 */ /* 0x000fe400078e000c */
[----:B------:R-:W-:-:S07]  /*30c0*/  IMAD.MOV.U32 R35, RZ, RZ, R13 ;  /* 0x000000ffff237224 */ /* 0x000fce00078e000d */
.L_x_56:
[----:B------:R-:W-:Y:S05]  /*30d0*/  BSYNC.RECONVERGENT B1 ;  /* 0x0000000000017941 */ /* 0x000fea0003800200 */
.L_x_55:
        /* <DEDUP_REMOVED lines=32> */
[----:B------:R-:W-:-:S04]  /*32e0*/  IADD3 R28, PT, PT, R63, -0x3500000, RZ ;  /* 0xfcb000003f1c7810 */ /* 0x000fc80007ffe0ff */
[----:B------:R-:W-:Y:S02]  /*32f0*/  ISETP.GE.U32.AND P0, PT, R28, 0x7ca00000, PT ;  /* 0x7ca000001c00780c */ /* 0x000fe40003f06070 */
        /* <DEDUP_REMOVED lines=21> */
.L_x_58:
[----:B------:R-:W-:Y:S05]  /*3450*/  BSYNC.RECONVERGENT B1 ;  /* 0x0000000000017941 */ /* 0x000fea0003800200 */
.L_x_57:
[----:B------:R-:W-:Y:S01]  /*3460*/  DADD R12, -RZ, |R44| ;  /* 0x00000000ff0c7229 */ /* 0x000fe2000000052c */
[----:B------:R-:W-:Y:S09]  /*3470*/  BSSY.RECONVERGENT B0, `(.L_x_59) ;  /* 0x0000004000007945 */ /* 0x000ff20003800200 */
[----:B------:R-:W-:Y:S01]  /*3480*/  IMAD.MOV.U32 R30, RZ, RZ, R12 ;  /* 0x000000ffff1e7224 */ /* 0x000fe200078e000c */
[----:B------:R-:W-:-:S07]  /*3490*/  MOV R12, 0x34b0 ;  /* 0x000034b0000c7802 */ /* 0x000fce0000000f00 */
[----:B------:R-:W-:Y:S05]  /*34a0*/  CALL.REL.NOINC `($_Z21N_Body_Simulation_GPUPKdS0_S0_S0_S0_S0_PdS1_S1_S1_S1_S1_S0_idd$__internal_accurate_pow) ;  /* 0x0000017c00747944 */ /* 0x000fea0003c00000 */
[----:B------:R-:W-:Y:S05]  /*34b0*/  BSYNC.RECONVERGENT B0 ;  /* 0x0000000000007941 */ /* 0x000fea0003800200 */
.L_x_59:
[----:B------:R-:W-:Y:S01]  /*34c0*/  DADD R30, R44, 3 ;  /* 0x400800002c1e7429 */ /* 0x000fe20000000000 */
[----:B------:R-:W-:Y:S01]  /*34d0*/  MOV R12, R28 ;  /* 0x0000001c000c7202 */ /* 0x000fe20000000f00 */
[----:B------:R-:W-:Y:S01]  /*34e0*/  DSETP.NEU.AND P0, PT, R62, RZ, PT ;  /* 0x000000ff3e00722a */ /* 0x000fe20003f0d000 */
[----:B------:R-:W-:Y:S01]  /*34f0*/  ISETP.GE.AND P2, PT, R45, RZ, PT ;  /* 0x000000ff2d00720c */ /* 0x000fe20003f46270 */
        /* <DEDUP_REMOVED lines=17> */
.L_x_62:
[----:B------:R-:W-:-:S11]  /*3610*/  DADD R12, R44, 3 ;  /* 0x400800002c0c7429 */ /* 0x000fd60000000000 */
.L_x_61:
[----:B------:R-:W-:Y:S05]  /*3620*/  BSYNC.RECONVERGENT B0 ;  /* 0x0000000000007941 */ /* 0x000fea0003800200 */
.L_x_60:
        /* <DEDUP_REMOVED lines=16> */
[----:B------:R-:W-:Y:S01]  /*3730*/  IMAD.MOV.U32 R34, RZ, RZ, R12 ;  /* 0x000000ffff227224 */ /* 0x000fe200078e000c */
[----:B------:R-:W-:-:S07]  /*3740*/  MOV R35, R13 ;  /* 0x0000000d00237202 */ /* 0x000fce0000000f00 */
.L_x_64:
[----:B------:R-:W-:Y:S05]  /*3750*/  BSYNC.RECONVERGENT B1 ;  /* 0x0000000000017941 */ /* 0x000fea0003800200 */
.L_x_63:
        /* <DEDUP_REMOVED lines=29> */
[----:B------:R-:W-:Y:S01]  /*3930*/  IMAD.MOV.U32 R12, RZ, RZ, 0x0 ;  /* 0x00000000ff0c7424 */ /* 0x000fe200078e00ff */
[----:B------:R-:W-:-:S04]  /*3940*/  MOV R13, 0x3fd80000 ;  /* 0x3fd80000000d7802 */ /* 0x000fc80000000f00 */
        /* <DEDUP_REMOVED lines=14> */
[----:B------:R-:W-:Y:S02]  /*3a30*/  IMAD.MOV.U32 R34, RZ, RZ, R30 ;  /* 0x000000ffff227224 */ /* 0x000fe400078e001e */
[----:B------:R-:W-:Y:S01]  /*3a40*/  IMAD.MOV.U32 R30, RZ, RZ, R12 ;  /* 0x000000ffff1e7224 */ /* 0x000fe200078e000c */
[----:B------:R-:W-:Y:S01]  /*3a50*/  MOV R12, R62 ;  /* 0x0000003e000c7202 */ /* 0x000fe20000000f00 */
[----:B------:R-:W-:Y:S02]  /*3a60*/  IMAD.MOV.U32 R31, RZ, RZ, R13 ;  /* 0x000000ffff1f7224 */ /* 0x000fe400078e000d */
[----:B------:R-:W-:Y:S01]  /*3a70*/  IMAD.MOV.U32 R29, RZ, RZ, R35 ;  /* 0x000000ffff1d7224 */ /* 0x000fe200078e0023 */
[----:B------:R-:W-:Y:S01]  /*3a80*/  MOV R35, 0x3ab0 ;  /* 0x00003ab000237802 */ /* 0x000fe20000000f00 */
[----:B------:R-:W-:-:S07]  /*3a90*/  IMAD.MOV.U32 R13, RZ, RZ, R63 ;  /* 0x000000ffff0d7224 */ /* 0x000fce00078e003f */
[----:B------:R-:W-:Y:S05]  /*3aa0*/  CALL.REL.NOINC `($__internal_1_$__cuda_sm20_dsqrt_rn_f64_mediumpath_v1) ;  /* 0x0000017400487944 */ /* 0x000fea0003c00000 */
[----:B------:R-:W-:Y:S02]  /*3ab0*/  IMAD.MOV.U32 R50, RZ, RZ, R12 ;  /* 0x000000ffff327224 */ /* 0x000fe400078e000c */
[----:B------:R-:W-:-:S07]  /*3ac0*/  IMAD.MOV.U32 R51, RZ, RZ, R13 ;  /* 0x000000ffff337224 */ /* 0x000fce00078e000d */
.L_x_66:
[----:B------:R-:W-:Y:S05]  /*3ad0*/  BSYNC.RECONVERGENT B1 ;  /* 0x0000000000017941 */ /* 0x000fea0003800200 */
.L_x_65:
[----:B------:R-:W-:Y:S01]  /*3ae0*/  DADD R12, -RZ, |R50| ;  /* 0x00000000ff0c7229 */ /* 0x000fe20000000532 */
[----:B------:R-:W-:Y:S09]  /*3af0*/  BSSY.RECONVERGENT B0, `(.L_x_67) ;  /* 0x0000004000007945 */ /* 0x000ff20003800200 */
[----:B------:R-:W-:Y:S01]  /*3b00*/  IMAD.MOV.U32 R30, RZ, RZ, R12 ;  /* 0x000000ffff1e7224 */ /* 0x000fe200078e000c */
[----:B------:R-:W-:-:S07]  /*3b10*/  MOV R12, 0x3b30 ;  /* 0x00003b30000c7802 */ /* 0x000fce0000000f00 */
[----:B------:R-:W-:Y:S05]  /*3b20*/  CALL.REL.NOINC `($_Z21N_Body_Simulation_GPUPKdS0_S0_S0_S0_S0_PdS1_S1_S1_S1_S1_S0_idd$__internal_accurate_pow) ;  /* 0x0000017400d47944 */ /* 0x000fea0003c00000 */
[----:B------:R-:W-:Y:S05]  /*3b30*/  BSYNC.RECONVERGENT B0 ;  /* 0x0000000000007941 */ /* 0x000fea0003800200 */
.L_x_67:
        /* <DEDUP_REMOVED lines=21> */
.L_x_70:
[----:B------:R-:W-:-:S11]  /*3c90*/  DADD R12, R50, 3 ;  /* 0x40080000320c7429 */ /* 0x000fd60000000000 */
.L_x_69:
[----:B------:R-:W-:Y:S05]  /*3ca0*/  BSYNC.RECONVERGENT B0 ;  /* 0x0000000000007941 */ /* 0x000fea0003800200 */
.L_x_68:
        /* <DEDUP_REMOVED lines=18> */
.L_x_72:
[----:B------:R-:W-:Y:S05]  /*3dd0*/  BSYNC.RECONVERGENT B1 ;  /* 0x0000000000017941 */ /* 0x000fea0003800200 */
.L_x_71:
        /* <DEDUP_REMOVED lines=55> */
.L_x_74:
[----:B------:R-:W-:Y:S05]  /*4150*/  BSYNC.RECONVERGENT B1 ;  /* 0x0000000000017941 */ /* 0x000fea0003800200 */
.L_x_73:
[----:B------:R-:W-:Y:S01]  /*4160*/  DADD R12, -RZ, |R44| ;  /* 0x00000000ff0c7229 */ /* 0x000fe2000000052c */
[----:B------:R-:W-:Y:S09]  /*4170*/  BSSY.RECONVERGENT B0, `(.L_x_75) ;  /* 0x0000004000007945 */ /* 0x000ff20003800200 */
[----:B------:R-:W-:Y:S01]  /*4180*/  IMAD.MOV.U32 R30, RZ, RZ, R12 ;  /* 0x000000ffff1e7224 */ /* 0x000fe200078e000c */
[----:B------:R-:W-:-:S07]  /*4190*/  MOV R12, 0x41b0 ;  /* 0x000041b0000c7802 */ /* 0x000fce0000000f00 */
[----:B------:R-:W-:Y:S05]  /*41a0*/  CALL.REL.NOINC `($_Z21N_Body_Simulation_GPUPKdS0_S0_S0_S0_S0_PdS1_S1_S1_S1_S1_S0_idd$__internal_accurate_pow) ;  /* 0x0000017000347944 */ /* 0x000fea0003c00000 */
[----:B------:R-:W-:Y:S05]  /*41b0*/  BSYNC.RECONVERGENT B0 ;  /* 0x0000000000007941 */ /* 0x000fea0003800200 */
.L_x_75:
        /* <DEDUP_REMOVED lines=21> */
.L_x_78:
[----:B------:R-:W-:-:S11]  /*4310*/  DADD R12, R44, 3 ;  /* 0x400800002c0c7429 */ /* 0x000fd60000000000 */
.L_x_77:
[----:B------:R-:W-:Y:S05]  /*4320*/  BSYNC.RECONVERGENT B0 ;  /* 0x0000000000007941 */ /* 0x000fea0003800200 */
.L_x_76:
        /* <DEDUP_REMOVED lines=18> */
.L_x_80:
[----:B------:R-:W-:Y:S05]  /*4450*/  BSYNC.RECONVERGENT B1 ;  /* 0x0000000000017941 */ /* 0x000fea0003800200 */
.L_x_79:
        /* <DEDUP_REMOVED lines=55> */
.L_x_82:
[----:B------:R-:W-:Y:S05]  /*47d0*/  BSYNC.RECONVERGENT B1 ;  /* 0x0000000000017941 */ /* 0x000fea0003800200 */
.L_x_81:
[----:B------:R-:W-:Y:S01]  /*47e0*/  DADD R12, -RZ, |R50| ;  /* 0x00000000ff0c7229 */ /* 0x000fe20000000532 */
[----:B------:R-:W-:Y:S09]  /*47f0*/  BSSY.RECONVERGENT B0, `(.L_x_83) ;  /* 0x0000004000007945 */ /* 0x000ff20003800200 */
[----:B------:R-:W-:-:S02]  /*4800*/  MOV R30, R12 ;  /* 0x0000000c001e7202 */ /* 0x000fc40000000f00 */
[----:B------:R-:W-:-:S07]  /*4810*/  MOV R12, 0x4830 ;  /* 0x00004830000c7802 */ /* 0x000fce0000000f00 */
[----:B------:R-:W-:Y:S05]  /*4820*/  CALL.REL.NOINC `($_Z21N_Body_Simulation_GPUPKdS0_S0_S0_S0_S0_PdS1_S1_S1_S1_S1_S0_idd$__internal_accurate_pow) ;  /* 0x0000016800947944 */ /* 0x000fea0003c00000 */
[----:B------:R-:W-:Y:S05]  /*4830*/  BSYNC.RECONVERGENT B0 ;  /* 0x0000000000007941 */ /* 0x000fea0003800200 */
.L_x_83:
        /* <DEDUP_REMOVED lines=21> */
.L_x_86:
[----:B------:R-:W-:-:S11]  /*4990*/  DADD R12, R50, 3 ;  /* 0x40080000320c7429 */ /* 0x000fd60000000000 */
.L_x_85:
[----:B------:R-:W-:Y:S05]  /*49a0*/  BSYNC.RECONVERGENT B0 ;  /* 0x0000000000007941 */ /* 0x000fea0003800200 */
.L_x_84:
        /* <DEDUP_REMOVED lines=18> */
.L_x_88:
[----:B------:R-:W-:Y:S05]  /*4ad0*/  BSYNC.RECONVERGENT B1 ;  /* 0x0000000000017941 */ /* 0x000fea0003800200 */
.L_x_87:
        /* <DEDUP_REMOVED lines=55> */
.L_x_90:
[----:B------:R-:W-:Y:S05]  /*4e50*/  BSYNC.RECONVERGENT B1 ;  /* 0x0000000000017941 */ /* 0x000fea0003800200 */
.L_x_89:
[----:B------:R-:W-:Y:S01]  /*4e60*/  DADD R12, -RZ, |R44| ;  /* 0x00000000ff0c7229 */ /* 0x000fe2000000052c */
[----:B------:R-:W-:Y:S09]  /*4e70*/  BSSY.RECONVERGENT B0, `(.L_x_91) ;  /* 0x0000004000007945 */ /* 0x000ff20003800200 */
[----:B------:R-:W-:Y:S01]  /*4e80*/  IMAD.MOV.U32 R30, RZ, RZ, R12 ;  /* 0x000000ffff1e7224 */ /* 0x000fe200078e000c */
[----:B------:R-:W-:-:S07]  /*4e90*/  MOV R12, 0x4eb0 ;  /* 0x00004eb0000c7802 */ /* 0x000fce0000000f00 */
[----:B------:R-:W-:Y:S05]  /*4ea0*/  CALL.REL.NOINC `($_Z21N_Body_Simulation_GPUPKdS0_S0_S0_S0_S0_PdS1_S1_S1_S1_S1_S0_idd$__internal_accurate_pow) ;  /* 0x0000016000f47944 */ /* 0x000fea0003c00000 */
[----:B------:R-:W-:Y:S05]  /*4eb0*/  BSYNC.RECONVERGENT B0 ;  /* 0x0000000000007941 */ /* 0x000fea0003800200 */
.L_x_91:
        /* <DEDUP_REMOVED lines=21> */
.L_x_94:
[----:B------:R-:W-:-:S11]  /*5010*/  DADD R12, R44, 3 ;  /* 0x400800002c0c7429 */ /* 0x000fd60000000000 */
.L_x_93:
[----:B------:R-:W-:Y:S05]  /*5020*/  BSYNC.RECONVERGENT B0 ;  /* 0x0000000000007941 */ /* 0x000fea0003800200 */
.L_x_92:
        /* <DEDUP_REMOVED lines=18> */
.L_x_96:
[----:B------:R-:W-:Y:S05]  /*5150*/  BSYNC.RECONVERGENT B1 ;  /* 0x0000000000017941 */ /* 0x000fea0003800200 */
.L_x_95:
        /* <DEDUP_REMOVED lines=55> */
.L_x_98:
[----:B------:R-:W-:Y:S05]  /*54d0*/  BSYNC.RECONVERGENT B1 ;  /* 0x0000000000017941 */ /* 0x000fea0003800200 */
.L_x_97:
[----:B------:R-:W-:Y:S01]  /*54e0*/  DADD R12, -RZ, |R50| ;  /* 0x00000000ff0c7229 */ /* 0x000fe20000000532 */
[----:B------:R-:W-:Y:S09]  /*54f0*/  BSSY.RECONVERGENT B0, `(.L_x_99) ;  /* 0x0000004000007945 */ /* 0x000ff20003800200 */
[----:B------:R-:W-:Y:S01]  /*5500*/  IMAD.MOV.U32 R30, RZ, RZ, R12 ;  /* 0x000000ffff1e7224 */ /* 0x000fe200078e000c */
[----:B------:R-:W-:-:S07]  /*5510*/  MOV R12, 0x5530 ;  /* 0x00005530000c7802 */ /* 0x000fce0000000f00 */
[----:B------:R-:W-:Y:S05]  /*5520*/  CALL.REL.NOINC `($_Z21N_Body_Simulation_GPUPKdS0_S0_S0_S0_S0_PdS1_S1_S1_S1_S1_S0_idd$__internal_accurate_pow) ;  /* 0x0000015c00547944 */ /* 0x000fea0003c00000 */
[----:B------:R-:W-:Y:S05]  /*5530*/  BSYNC.RECONVERGENT B0 ;  /* 0x0000000000007941 */ /* 0x000fea0003800200 */
.L_x_99:
        /* <DEDUP_REMOVED lines=21> */
.L_x_102:
[----:B------:R-:W-:-:S11]  /*5690*/  DADD R12, R50, 3 ;  /* 0x40080000320c7429 */ /* 0x000fd60000000000 */
.L_x_101:
[----:B------:R-:W-:Y:S05]  /*56a0*/  BSYNC.RECONVERGENT B0 ;  /* 0x0000000000007941 */ /* 0x000fea0003800200 */
.L_x_100:
        /* <DEDUP_REMOVED lines=18> */
.L_x_104:
[----:B------:R-:W-:Y:S05]  /*57d0*/  BSYNC.RECONVERGENT B1 ;  /* 0x0000000000017941 */ /* 0x000fea0003800200 */
.L_x_103:
        /* <DEDUP_REMOVED lines=55> */
.L_x_106:
[----:B------:R-:W-:Y:S05]  /*5b50*/  BSYNC.RECONVERGENT B1 ;  /* 0x0000000000017941 */ /* 0x000fea0003800200 */
.L_x_105:
[----:B------:R-:W-:Y:S01]  /*5b60*/  DADD R12, -RZ, |R44| ;  /* 0x00000000ff0c7229 */ /* 0x000fe2000000052c */
[----:B------:R-:W-:Y:S09]  /*5b70*/  BSSY.RECONVERGENT B0, `(.L_x_107) ;  /* 0x0000004000007945 */ /* 0x000ff20003800200 */
[----:B------:R-:W-:Y:S01]  /*5b80*/  IMAD.MOV.U32 R30, RZ, RZ, R12 ;  /* 0x000000ffff1e7224 */ /* 0x000fe200078e000c */
[----:B------:R-:W-:-:S07]  /*5b90*/  MOV R12, 0x5bb0 ;  /* 0x00005bb0000c7802 */ /* 0x000fce0000000f00 */
[----:B------:R-:W-:Y:S05]  /*5ba0*/  CALL.REL.NOINC `($_Z21N_Body_Simulation_GPUPKdS0_S0_S0_S0_S0_PdS1_S1_S1_S1_S1_S0_idd$__internal_accurate_pow) ;  /* 0x0000015400b47944 */ /* 0x000fea0003c00000 */
[----:B------:R-:W-:Y:S05]  /*5bb0*/  BSYNC.RECONVERGENT B0 ;  /* 0x0000000000007941 */ /* 0x000fea0003800200 */
.L_x_107:
        /* <DEDUP_REMOVED lines=21> */
.L_x_110:
[----:B------:R-:W-:-:S11]  /*5d10*/  DADD R12, R44, 3 ;  /* 0x400800002c0c7429 */ /* 0x000fd60000000000 */
.L_x_109:
[----:B------:R-:W-:Y:S05]  /*5d20*/  BSYNC.RECONVERGENT B0 ;  /* 0x0000000000007941 */ /* 0x000fea0003800200 */
.L_x_108:
        /* <DEDUP_REMOVED lines=18> */
.L_x_112:
[----:B------:R-:W-:Y:S05]  /*5e50*/  BSYNC.RECONVERGENT B1 ;  /* 0x0000000000017941 */ /* 0x000fea0003800200 */
.L_x_111:
        /* <DEDUP_REMOVED lines=55> */
.L_x_114:
[----:B------:R-:W-:Y:S05]  /*61d0*/  BSYNC.RECONVERGENT B1 ;  /* 0x0000000000017941 */ /* 0x000fea0003800200 */
.L_x_113:
[----:B------:R-:W-:Y:S01]  /*61e0*/  DADD R12, -RZ, |R50| ;  /* 0x00000000ff0c7229 */ /* 0x000fe20000000532 */
[----:B------:R-:W-:Y:S09]  /*61f0*/  BSSY.RECONVERGENT B0, `(.L_x_115) ;  /* 0x0000004000007945 */ /* 0x000ff20003800200 */
[----:B------:R-:W-:Y:S01]  /*6200*/  IMAD.MOV.U32 R30, RZ, RZ, R12 ;  /* 0x000000ffff1e7224 */ /* 0x000fe200078e000c */
[----:B------:R-:W-:-:S07]  /*6210*/  MOV R12, 0x6230 ;  /* 0x00006230000c7802 */ /* 0x000fce0000000f00 */
[----:B------:R-:W-:Y:S05]  /*6220*/  CALL.REL.NOINC `($_Z21N_Body_Simulation_GPUPKdS0_S0_S0_S0_S0_PdS1_S1_S1_S1_S1_S0_idd$__internal_accurate_pow) ;  /* 0x0000015000147944 */ /* 0x000fea0003c00000 */
[----:B------:R-:W-:Y:S05]  /*6230*/  BSYNC.RECONVERGENT B0 ;  /* 0x0000000000007941 */ /* 0x000fea0003800200 */
.L_x_115:
        /* <DEDUP_REMOVED lines=21> */
.L_x_118:
[----:B------:R-:W-:-:S11]  /*6390*/  DADD R12, R50, 3 ;  /* 0x40080000320c7429 */ /* 0x000fd60000000000 */
.L_x_117:
[----:B------:R-:W-:Y:S05]  /*63a0*/  BSYNC.RECONVERGENT B0 ;  /* 0x0000000000007941 */ /* 0x000fea0003800200 */
.L_x_116:
        /* <DEDUP_REMOVED lines=18> */
.L_x_120:
[----:B------:R-:W-:Y:S05]  /*64d0*/  BSYNC.RECONVERGENT B1 ;  /* 0x0000000000017941 */ /* 0x000fea0003800200 */
.L_x_119:
        /* <DEDUP_REMOVED lines=55> */
.L_x_122:
[----:B------:R-:W-:Y:S05]  /*6850*/  BSYNC.RECONVERGENT B1 ;  /* 0x0000000000017941 */ /* 0x000fea0003800200 */
.L_x_121:
[----:B------:R-:W-:Y:S01]  /*6860*/  DADD R12, -RZ, |R44| ;  /* 0x00000000ff0c7229 */ /* 0x000fe2000000052c */
[----:B------:R-:W-:Y:S09]  /*6870*/  BSSY.RECONVERGENT B0, `(.L_x_123) ;  /* 0x0000004000007945 */ /* 0x000ff20003800200 */
[----:B------:R-:W-:Y:S01]  /*6880*/  IMAD.MOV.U32 R30, RZ, RZ, R12 ;  /* 0x000000ffff1e7224 */ /* 0x000fe200078e000c */
[----:B------:R-:W-:-:S07]  /*6890*/  MOV R12, 0x68b0 ;  /* 0x000068b0000c7802 */ /* 0x000fce0000000f00 */
[----:B------:R-:W-:Y:S05]  /*68a0*/  CALL.REL.NOINC `($_Z21N_Body_Simulation_GPUPKdS0_S0_S0_S0_S0_PdS1_S1_S1_S1_S1_S0_idd$__internal_accurate_pow) ;  /* 0x0000014800747944 */ /* 0x000fea0003c00000 */
[----:B------:R-:W-:Y:S05]  /*68b0*/  BSYNC.RECONVERGENT B0 ;  /* 0x0000000000007941 */ /* 0x000fea0003800200 */
.L_x_123:
        /* <DEDUP_REMOVED lines=21> */
.L_x_126:
[----:B------:R-:W-:-:S11]  /*6a10*/  DADD R12, R44, 3 ;  /* 0x400800002c0c7429 */ /* 0x000fd60000000000 */
.L_x_125:
[----:B------:R-:W-:Y:S05]  /*6a20*/  BSYNC.RECONVERGENT B0 ;  /* 0x0000000000007941 */ /* 0x000fea0003800200 */
.L_x_124:
        /* <DEDUP_REMOVED lines=18> */
.L_x_128:
[----:B------:R-:W-:Y:S05]  /*6b50*/  BSYNC.RECONVERGENT B1 ;  /* 0x0000000000017941 */ /* 0x000fea0003800200 */
.L_x_127:
        /* <DEDUP_REMOVED lines=55> */
.L_x_130:
[----:B------:R-:W-:Y:S05]  /*6ed0*/  BSYNC.RECONVERGENT B1 ;  /* 0x0000000000017941 */ /* 0x000fea0003800200 */
.L_x_129:
[----:B------:R-:W-:Y:S01]  /*6ee0*/  DADD R12, -RZ, |R50| ;  /* 0x00000000ff0c7229 */ /* 0x000fe20000000532 */
[----:B------:R-:W-:Y:S09]  /*6ef0*/  BSSY.RECONVERGENT B0, `(.L_x_131) ;  /* 0x0000004000007945 */ /* 0x000ff20003800200 */
[----:B------:R-:W-:Y:S01]  /*6f00*/  IMAD.MOV.U32 R30, RZ, RZ, R12 ;  /* 0x000000ffff1e7224 */ /* 0x000fe200078e000c */
[----:B------:R-:W-:-:S07]  /*6f10*/  MOV R12, 0x6f30 ;  /* 0x00006f30000c7802 */ /* 0x000fce0000000f00 */
[----:B------:R-:W-:Y:S05]  /*6f20*/  CALL.REL.NOINC `($_Z21N_Body_Simulation_GPUPKdS0_S0_S0_S0_S0_PdS1_S1_S1_S1_S1_S0_idd$__internal_accurate_pow) ;  /* 0x0000014000d47944 */ /* 0x000fea0003c00000 */
[----:B------:R-:W-:Y:S05]  /*6f30*/  BSYNC.RECONVERGENT B0 ;  /* 0x0000000000007941 */ /* 0x000fea0003800200 */
.L_x_131:
        /* <DEDUP_REMOVED lines=21> */
.L_x_134:
[----:B------:R-:W-:-:S11]  /*7090*/  DADD R12, R50, 3 ;  /* 0x40080000320c7429 */ /* 0x000fd60000000000 */
.L_x_133:
[----:B------:R-:W-:Y:S05]  /*70a0*/  BSYNC.RECONVERGENT B0 ;  /* 0x0000000000007941 */ /* 0x000fea0003800200 */
.L_x_132:
        /* <DEDUP_REMOVED lines=18> */
.L_x_136:
[----:B------:R-:W-:Y:S05]  /*71d0*/  BSYNC.RECONVERGENT B1 ;  /* 0x0000000000017941 */ /* 0x000fea0003800200 */
.L_x_135:
        /* <DEDUP_REMOVED lines=55> */
.L_x_138:
[----:B------:R-:W-:Y:S05]  /*7550*/  BSYNC.RECONVERGENT B1 ;  /* 0x0000000000017941 */ /* 0x000fea0003800200 */
.L_x_137:
[----:B------:R-:W-:Y:S01]  /*7560*/  DADD R12, -RZ, |R44| ;  /* 0x00000000ff0c7229 */ /* 0x000fe2000000052c */
[----:B------:R-:W-:Y:S09]  /*7570*/  BSSY.RECONVERGENT B0, `(.L_x_139) ;  /* 0x0000004000007945 */ /* 0x000ff20003800200 */
[----:B------:R-:W-:-:S02]  /*7580*/  MOV R30, R12 ;  /* 0x0000000c001e7202 */ /* 0x000fc40000000f00 */
[----:B------:R-:W-:-:S07]  /*7590*/  MOV R12, 0x75b0 ;  /* 0x000075b0000c7802 */ /* 0x000fce0000000f00 */
[----:B------:R-:W-:Y:S05]  /*75a0*/  CALL.REL.NOINC `($_Z21N_Body_Simulation_GPUPKdS0_S0_S0_S0_S0_PdS1_S1_S1_S1_S1_S0_idd$__internal_accurate_pow) ;  /* 0x0000013c00347944 */ /* 0x000fea0003c00000 */
[----:B------:R-:W-:Y:S05]  /*75b0*/  BSYNC.RECONVERGENT B0 ;  /* 0x0000000000007941 */ /* 0x000fea0003800200 */
.L_x_139:
        /* <DEDUP_REMOVED lines=21> */
.L_x_142:
[----:B------:R-:W-:-:S11]  /*7710*/  DADD R12, R44, 3 ;  /* 0x400800002c0c7429 */ /* 0x000fd60000000000 */
.L_x_141:
[----:B------:R-:W-:Y:S05]  /*7720*/  BSYNC.RECONVERGENT B0 ;  /* 0x0000000000007941 */ /* 0x000fea0003800200 */
.L_x_140:
        /* <DEDUP_REMOVED lines=18> */
.L_x_144:
[----:B------:R-:W-:Y:S05]  /*7850*/  BSYNC.RECONVERGENT B1 ;  /* 0x0000000000017941 */ /* 0x000fea0003800200 */
.L_x_143:
        /* <DEDUP_REMOVED lines=55> */
.L_x_146:
[----:B------:R-:W-:Y:S05]  /*7bd0*/  BSYNC.RECONVERGENT B1 ;  /* 0x0000000000017941 */ /* 0x000fea0003800200 */
.L_x_145:
[----:B------:R-:W-:Y:S01]  /*7be0*/  DADD R12, -RZ, |R50| ;  /* 0x00000000ff0c7229 */ /* 0x000fe20000000532 */
[----:B------:R-:W-:Y:S09]  /*7bf0*/  BSSY.RECONVERGENT B0, `(.L_x_147) ;  /* 0x0000004000007945 */ /* 0x000ff20003800200 */
[----:B------:R-:W-:Y:S01]  /*7c00*/  IMAD.MOV.U32 R30, RZ, RZ, R12 ;  /* 0x000000ffff1e7224 */ /* 0x000fe200078e000c */
[----:B------:R-:W-:-:S07]  /*7c10*/  MOV R12, 0x7c30 ;  /* 0x00007c30000c7802 */ /* 0x000fce0000000f00 */
[----:B------:R-:W-:Y:S05]  /*7c20*/  CALL.REL.NOINC `($_Z21N_Body_Simulation_GPUPKdS0_S0_S0_S0_S0_PdS1_S1_S1_S1_S1_S0_idd$__internal_accurate_pow) ;  /* 0x0000013400947944 */ /* 0x000fea0003c00000 */
[----:B------:R-:W-:Y:S05]  /*7c30*/  BSYNC.RECONVERGENT B0 ;  /* 0x0000000000007941 */ /* 0x000fea0003800200 */
.L_x_147:
        /* <DEDUP_REMOVED lines=21> */
.L_x_150:
[----:B------:R-:W-:-:S11]  /*7d90*/  DADD R12, R50, 3 ;  /* 0x40080000320c7429 */ /* 0x000fd60000000000 */
.L_x_149:
[----:B------:R-:W-:Y:S05]  /*7da0*/  BSYNC.RECONVERGENT B0 ;  /* 0x0000000000007941 */ /* 0x000fea0003800200 */
.L_x_148:
        /* <DEDUP_REMOVED lines=18> */
.L_x_152:
[----:B------:R-:W-:Y:S05]  /*7ed0*/  BSYNC.RECONVERGENT B1 ;  /* 0x0000000000017941 */ /* 0x000fea0003800200 */
.L_x_151:
        /* <DEDUP_REMOVED lines=55> */
.L_x_154:
[----:B------:R-:W-:Y:S05]  /*8250*/  BSYNC.RECONVERGENT B1 ;  /* 0x0000000000017941 */ /* 0x000fea0003800200 */
.L_x_153:
[----:B------:R-:W-:Y:S01]  /*8260*/  DADD R12, -RZ, |R44| ;  /* 0x00000000ff0c7229 */ /* 0x000fe2000000052c */
[----:B------:R-:W-:Y:S09]  /*8270*/  BSSY.RECONVERGENT B0, `(.L_x_155) ;  /* 0x0000004000007945 */ /* 0x000ff20003800200 */
[----:B------:R-:W-:Y:S01]  /*8280*/  IMAD.MOV.U32 R30, RZ, RZ, R12 ;  /* 0x000000ffff1e7224 */ /* 0x000fe200078e000c */
[----:B------:R-:W-:-:S07]  /*8290*/  MOV R12, 0x82b0 ;  /* 0x000082b0000c7802 */ /* 0x000fce0000000f00 */
[----:B------:R-:W-:Y:S05]  /*82a0*/  CALL.REL.NOINC `($_Z21N_Body_Simulation_GPUPKdS0_S0_S0_S0_S0_PdS1_S1_S1_S1_S1_S0_idd$__internal_accurate_pow) ;  /* 0x0000012c00f47944 */ /* 0x000fea0003c00000 */
[----:B------:R-:W-:Y:S05]  /*82b0*/  BSYNC.RECONVERGENT B0 ;  /* 0x0000000000007941 */ /* 0x000fea0003800200 */
.L_x_155:
        /* <DEDUP_REMOVED lines=21> */
.L_x_158:
[----:B------:R-:W-:-:S11]  /*8410*/  DADD R12, R44, 3 ;  /* 0x400800002c0c7429 */ /* 0x000fd60000000000 */
.L_x_157:
[----:B------:R-:W-:Y:S05]  /*8420*/  BSYNC.RECONVERGENT B0 ;  /* 0x0000000000007941 */ /* 0x000fea0003800200 */
.L_x_156:
        /* <DEDUP_REMOVED lines=18> */
.L_x_160:
[----:B------:R-:W-:Y:S05]  /*8550*/  BSYNC.RECONVERGENT B1 ;  /* 0x0000000000017941 */ /* 0x000fea0003800200 */
.L_x_159:
        /* <DEDUP_REMOVED lines=55> */
.L_x_162:
[----:B------:R-:W-:Y:S05]  /*88d0*/  BSYNC.RECONVERGENT B1 ;  /* 0x0000000000017941 */ /* 0x000fea0003800200 */
.L_x_161:
[----:B------:R-:W-:Y:S01]  /*88e0*/  DADD R12, -RZ, |R50| ;  /* 0x00000000ff0c7229 */ /* 0x000fe20000000532 */
[----:B------:R-:W-:Y:S09]  /*88f0*/  BSSY.RECONVERGENT B0, `(.L_x_163) ;  /* 0x0000004000007945 */ /* 0x000ff20003800200 */
[----:B------:R-:W-:Y:S01]  /*8900*/  IMAD.MOV.U32 R30, RZ, RZ, R12 ;  /* 0x000000ffff1e7224 */ /* 0x000fe200078e000c */
[----:B------:R-:W-:-:S07]  /*8910*/  MOV R12, 0x8930 ;  /* 0x00008930000c7802 */ /* 0x000fce0000000f00 */
[----:B------:R-:W-:Y:S05]  /*8920*/  CALL.REL.NOINC `($_Z21N_Body_Simulation_GPUPKdS0_S0_S0_S0_S0_PdS1_S1_S1_S1_S1_S0_idd$__internal_accurate_pow) ;  /* 0x0000012800547944 */ /* 0x000fea0003c00000 */
[----:B------:R-:W-:Y:S05]  /*8930*/  BSYNC.RECONVERGENT B0 ;  /* 0x0000000000007941 */ /* 0x000fea0003800200 */
.L_x_163:
        /* <DEDUP_REMOVED lines=21> */
.L_x_166:
[----:B------:R-:W-:-:S11]  /*8a90*/  DADD R12, R50, 3 ;  /* 0x40080000320c7429 */ /* 0x000fd60000000000 */
.L_x_165:
[----:B------:R-:W-:Y:S05]  /*8aa0*/  BSYNC.RECONVERGENT B0 ;  /* 0x0000000000007941 */ /* 0x000fea0003800200 */
.L_x_164:
        /* <DEDUP_REMOVED lines=18> */
.L_x_168:
[----:B------:R-:W-:Y:S05]  /*8bd0*/  BSYNC.RECONVERGENT B1 ;  /* 0x0000000000017941 */ /* 0x000fea0003800200 */
.L_x_167:
        /* <DEDUP_REMOVED lines=55> */
.L_x_170:
[----:B------:R-:W-:Y:S05]  /*8f50*/  BSYNC.RECONVERGENT B1 ;  /* 0x0000000000017941 */ /* 0x000fea0003800200 */
.L_x_169:
[----:B------:R-:W-:Y:S01]  /*8f60*/  DADD R12, -RZ, |R44| ;  /* 0x00000000ff0c7229 */ /* 0x000fe2000000052c */
[----:B------:R-:W-:Y:S09]  /*8f70*/  BSSY.RECONVERGENT B0, `(.L_x_171) ;  /* 0x0000004000007945 */ /* 0x000ff20003800200 */
[----:B------:R-:W-:Y:S01]  /*8f80*/  IMAD.MOV.U32 R30, RZ, RZ, R12 ;  /* 0x000000ffff1e7224 */ /* 0x000fe200078e000c */
[----:B------:R-:W-:-:S07]  /*8f90*/  MOV R12, 0x8fb0 ;  /* 0x00008fb0000c7802 */ /* 0x000fce0000000f00 */
[----:B------:R-:W-:Y:S05]  /*8fa0*/  CALL.REL.NOINC `($_Z21N_Body_Simulation_GPUPKdS0_S0_S0_S0_S0_PdS1_S1_S1_S1_S1_S0_idd$__internal_accurate_pow) ;  /* 0x0000012000b47944 */ /* 0x000fea0003c00000 */
[----:B------:R-:W-:Y:S05]  /*8fb0*/  BSYNC.RECONVERGENT B0 ;  /* 0x0000000000007941 */ /* 0x000fea0003800200 */
.L_x_171:
        /* <DEDUP_REMOVED lines=21> */
.L_x_174:
[----:B------:R-:W-:-:S11]  /*9110*/  DADD R12, R44, 3 ;  /* 0x400800002c0c7429 */ /* 0x000fd60000000000 */
.L_x_173:
[----:B------:R-:W-:Y:S05]  /*9120*/  BSYNC.RECONVERGENT B0 ;  /* 0x0000000000007941 */ /* 0x000fea0003800200 */
.L_x_172:
        /* <DEDUP_REMOVED lines=18> */
.L_x_176:
[----:B------:R-:W-:Y:S05]  /*9250*/  BSYNC.RECONVERGENT B1 ;  /* 0x0000000000017941 */ /* 0x000fea0003800200 */
.L_x_175:
        /* <DEDUP_REMOVED lines=55> */
.L_x_178:
[----:B------:R-:W-:Y:S05]  /*95d0*/  BSYNC.RECONVERGENT B1 ;  /* 0x0000000000017941 */ /* 0x000fea0003800200 */
.L_x_177:
[----:B------:R-:W-:Y:S01]  /*95e0*/  DADD R12, -RZ, |R50| ;  /* 0x00000000ff0c7229 */ /* 0x000fe20000000532 */
[----:B------:R-:W-:Y:S09]  /*95f0*/  BSSY.RECONVERGENT B0, `(.L_x_179) ;  /* 0x0000004000007945 */ /* 0x000ff20003800200 */
[----:B------:R-:W-:Y:S01]  /*9600*/  IMAD.MOV.U32 R30, RZ, RZ, R12 ;  /* 0x000000ffff1e7224 */ /* 0x000fe200078e000c */
[----:B------:R-:W-:-:S07]  /*9610*/  MOV R12, 0x9630 ;  /* 0x00009630000c7802 */ /* 0x000fce0000000f00 */
[----:B------:R-:W-:Y:S05]  /*9620*/  CALL.REL.NOINC `($_Z21N_Body_Simulation_GPUPKdS0_S0_S0_S0_S0_PdS1_S1_S1_S1_S1_S0_idd$__internal_accurate_pow) ;  /* 0x0000011c00147944 */ /* 0x000fea0003c00000 */
[----:B------:R-:W-:Y:S05]  /*9630*/  BSYNC.RECONVERGENT B0 ;  /* 0x0000000000007941 */ /* 0x000fea0003800200 */
.L_x_179:
        /* <DEDUP_REMOVED lines=21> */
.L_x_182:
[----:B------:R-:W-:-:S11]  /*9790*/  DADD R12, R50, 3 ;  /* 0x40080000320c7429 */ /* 0x000fd60000000000 */
.L_x_181:
[----:B------:R-:W-:Y:S05]  /*97a0*/  BSYNC.RECONVERGENT B0 ;  /* 0x0000000000007941 */ /* 0x000fea0003800200 */
.L_x_180:
        /* <DEDUP_REMOVED lines=18> */
.L_x_184:
[----:B------:R-:W-:Y:S05]  /*98d0*/  BSYNC.RECONVERGENT B1 ;  /* 0x0000000000017941 */ /* 0x000fea0003800200 */
.L_x_183:
        /* <DEDUP_REMOVED lines=55> */
.L_x_186:
[----:B------:R-:W-:Y:S05]  /*9c50*/  BSYNC.RECONVERGENT B1 ;  /* 0x0000000000017941 */ /* 0x000fea0003800200 */
.L_x_185:
[----:B------:R-:W-:Y:S01]  /*9c60*/  DADD R12, -RZ, |R44| ;  /* 0x00000000ff0c7229 */ /* 0x000fe2000000052c */
[----:B------:R-:W-:Y:S09]  /*9c70*/  BSSY.RECONVERGENT B0, `(.L_x_187) ;  /* 0x0000004000007945 */ /* 0x000ff20003800200 */
[----:B------:R-:W-:-:S02]  /*9c80*/  MOV R30, R12 ;  /* 0x0000000c001e7202 */ /* 0x000fc40000000f00 */
[----:B------:R-:W-:-:S07]  /*9c90*/  MOV R12, 0x9cb0 ;  /* 0x00009cb0000c7802 */ /* 0x000fce0000000f00 */
[----:B------:R-:W-:Y:S05]  /*9ca0*/  CALL.REL.NOINC `($_Z21N_Body_Simulation_GPUPKdS0_S0_S0_S0_S0_PdS1_S1_S1_S1_S1_S0_idd$__internal_accurate_pow) ;  /* 0x0000011400747944 */ /* 0x000fea0003c00000 */
[----:B------:R-:W-:Y:S05]  /*9cb0*/  BSYNC.RECONVERGENT B0 ;  /* 0x0000000000007941 */ /* 0x000fea0003800200 */
.L_x_187:
        /* <DEDUP_REMOVED lines=21> */
.L_x_190:
[----:B------:R-:W-:-:S11]  /*9e10*/  DADD R12, R44, 3 ;  /* 0x400800002c0c7429 */ /* 0x000fd60000000000 */
.L_x_189:
[----:B------:R-:W-:Y:S05]  /*9e20*/  BSYNC.RECONVERGENT B0 ;  /* 0x0000000000007941 */ /* 0x000fea0003800200 */
.L_x_188:
        /* <DEDUP_REMOVED lines=18> */
.L_x_192:
[----:B------:R-:W-:Y:S05]  /*9f50*/  BSYNC.RECONVERGENT B1 ;  /* 0x0000000000017941 */ /* 0x000fea0003800200 */
.L_x_191:
        /* <DEDUP_REMOVED lines=55> */
.L_x_194:
[----:B------:R-:W-:Y:S05]  /*a2d0*/  BSYNC.RECONVERGENT B1 ;  /* 0x0000000000017941 */ /* 0x000fea0003800200 */
.L_x_193:
[----:B------:R-:W-:Y:S01]  /*a2e0*/  DADD R12, -RZ, |R50| ;  /* 0x00000000ff0c7229 */ /* 0x000fe20000000532 */
[----:B------:R-:W-:Y:S09]  /*a2f0*/  BSSY.RECONVERGENT B0, `(.L_x_195) ;  /* 0x0000004000007945 */ /* 0x000ff20003800200 */
[----:B------:R-:W-:Y:S01]  /*a300*/  IMAD.MOV.U32 R30, RZ, RZ, R12 ;  /* 0x000000ffff1e7224 */ /* 0x000fe200078e000c */
[----:B------:R-:W-:-:S07]  /*a310*/  MOV R12, 0xa330 ;  /* 0x0000a330000c7802 */ /* 0x000fce0000000f00 */
[----:B------:R-:W-:Y:S05]  /*a320*/  CALL.REL.NOINC `($_Z21N_Body_Simulation_GPUPKdS0_S0_S0_S0_S0_PdS1_S1_S1_S1_S1_S0_idd$__internal_accurate_pow) ;  /* 0x0000010c00d47944 */ /* 0x000fea0003c00000 */
[----:B------:R-:W-:Y:S05]  /*a330*/  BSYNC.RECONVERGENT B0 ;  /* 0x0000000000007941 */ /* 0x000fea0003800200 */
.L_x_195:
        /* <DEDUP_REMOVED lines=21> */
.L_x_198:
[----:B------:R-:W-:-:S11]  /*a490*/  DADD R12, R50, 3 ;  /* 0x40080000320c7429 */ /* 0x000fd60000000000 */
.L_x_197:
[----:B------:R-:W-:Y:S05]  /*a4a0*/  BSYNC.RECONVERGENT B0 ;  /* 0x0000000000007941 */ /* 0x000fea0003800200 */
.L_x_196:
        /* <DEDUP_REMOVED lines=18> */
.L_x_200:
[----:B------:R-:W-:Y:S05]  /*a5d0*/  BSYNC.RECONVERGENT B1 ;  /* 0x0000000000017941 */ /* 0x000fea0003800200 */
.L_x_199:
        /* <DEDUP_REMOVED lines=55> */
.L_x_202:
[----:B------:R-:W-:Y:S05]  /*a950*/  BSYNC.RECONVERGENT B1 ;  /* 0x0000000000017941 */ /* 0x000fea0003800200 */
.L_x_201:
[----:B------:R-:W-:Y:S01]  /*a960*/  DADD R12, -RZ, |R44| ;  /* 0x00000000ff0c7229 */ /* 0x000fe2000000052c */
[----:B------:R-:W-:Y:S09]  /*a970*/  BSSY.RECONVERGENT B0, `(.L_x_203) ;  /* 0x0000004000007945 */ /* 0x000ff20003800200 */
[----:B------:R-:W-:Y:S01]  /*a980*/  IMAD.MOV.U32 R30, RZ, RZ, R12 ;  /* 0x000000ffff1e7224 */ /* 0x000fe200078e000c */
[----:B------:R-:W-:-:S07]  /*a990*/  MOV R12, 0xa9b0 ;  /* 0x0000a9b0000c7802 */ /* 0x000fce0000000f00 */
[----:B------:R-:W-:Y:S05]  /*a9a0*/  CALL.REL.NOINC `($_Z21N_Body_Simulation_GPUPKdS0_S0_S0_S0_S0_PdS1_S1_S1_S1_S1_S0_idd$__internal_accurate_pow) ;  /* 0x0000010800347944 */ /* 0x000fea0003c00000 */
[----:B------:R-:W-:Y:S05]  /*a9b0*/  BSYNC.RECONVERGENT B0 ;  /* 0x0000000000007941 */ /* 0x000fea0003800200 */
.L_x_203:
        /* <DEDUP_REMOVED lines=21> */
.L_x_206:
[----:B------:R-:W-:-:S11]  /*ab10*/  DADD R12, R44, 3 ;  /* 0x400800002c0c7429 */ /* 0x000fd60000000000 */
.L_x_205:
[----:B------:R-:W-:Y:S05]  /*ab20*/  BSYNC.RECONVERGENT B0 ;  /* 0x0000000000007941 */ /* 0x000fea0003800200 */
.L_x_204:
        /* <DEDUP_REMOVED lines=18> */
.L_x_208:
[----:B------:R-:W-:Y:S05]  /*ac50*/  BSYNC.RECONVERGENT B1 ;  /* 0x0000000000017941 */ /* 0x000fea0003800200 */
.L_x_207:
        /* <DEDUP_REMOVED lines=55> */
.L_x_210:
[----:B------:R-:W-:Y:S05]  /*afd0*/  BSYNC.RECONVERGENT B1 ;  /* 0x0000000000017941 */ /* 0x000fea0003800200 */
.L_x_209:
[----:B------:R-:W-:Y:S01]  /*afe0*/  DADD R12, -RZ, |R50| ;  /* 0x00000000ff0c7229 */ /* 0x000fe20000000532 */
[----:B------:R-:W-:Y:S09]  /*aff0*/  BSSY.RECONVERGENT B0, `(.L_x_211) ;  /* 0x0000004000007945 */ /* 0x000ff20003800200 */
[----:B------:R-:W-:-:S02]  /*b000*/  MOV R30, R12 ;  /* 0x0000000c001e7202 */ /* 0x000fc40000000f00 */
[----:B------:R-:W-:-:S07]  /*b010*/  MOV R12, 0xb030 ;  /* 0x0000b030000c7802 */ /* 0x000fce0000000f00 */
[----:B------:R-:W-:Y:S05]  /*b020*/  CALL.REL.NOINC `($_Z21N_Body_Simulation_GPUPKdS0_S0_S0_S0_S0_PdS1_S1_S1_S1_S1_S0_idd$__internal_accurate_pow) ;  /* 0x0000010000947944 */ /* 0x000fea0003c00000 */
[----:B------:R-:W-:Y:S05]  /*b030*/  BSYNC.RECONVERGENT B0 ;  /* 0x0000000000007941 */ /* 0x000fea0003800200 */
.L_x_211:
        /* <DEDUP_REMOVED lines=21> */
.L_x_214:
[----:B------:R-:W-:-:S11]  /*b190*/  DADD R12, R50, 3 ;  /* 0x40080000320c7429 */ /* 0x000fd60000000000 */
.L_x_213:
[----:B------:R-:W-:Y:S05]  /*b1a0*/  BSYNC.RECONVERGENT B0 ;  /* 0x0000000000007941 */ /* 0x000fea0003800200 */
.L_x_212:
        /* <DEDUP_REMOVED lines=18> */
.L_x_216:
[----:B------:R-:W-:Y:S05]  /*b2d0*/  BSYNC.RECONVERGENT B1 ;  /* 0x0000000000017941 */ /* 0x000fea0003800200 */
.L_x_215:
        /* <DEDUP_REMOVED lines=55> */
.L_x_218:
[----:B------:R-:W-:Y:S05]  /*b650*/  BSYNC.RECONVERGENT B1 ;  /* 0x0000000000017941 */ /* 0x000fea0003800200 */
.L_x_217:
[----:B------:R-:W-:Y:S01]  /*b660*/  DADD R12, -RZ, |R44| ;  /* 0x00000000ff0c7229 */ /* 0x000fe2000000052c */
[----:B------:R-:W-:Y:S09]  /*b670*/  BSSY.RECONVERGENT B0, `(.L_x_219) ;  /* 0x0000004000007945 */ /* 0x000ff20003800200 */
[----:B------:R-:W-:Y:S01]  /*b680*/  IMAD.MOV.U32 R30, RZ, RZ, R12 ;  /* 0x000000ffff1e7224 */ /* 0x000fe200078e000c */
[----:B------:R-:W-:-:S07]  /*b690*/  MOV R12, 0xb6b0 ;  /* 0x0000b6b0000c7802 */ /* 0x000fce0000000f00 */
[----:B------:R-:W-:Y:S05]  /*b6a0*/  CALL.REL.NOINC `($_Z21N_Body_Simulation_GPUPKdS0_S0_S0_S0_S0_PdS1_S1_S1_S1_S1_S0_idd$__internal_accurate_pow) ;  /* 0x000000f800f47944 */ /* 0x000fea0003c00000 */
[----:B------:R-:W-:Y:S05]  /*b6b0*/  BSYNC.RECONVERGENT B0 ;  /* 0x0000000000007941 */ /* 0x000fea0003800200 */
.L_x_219:
        /* <DEDUP_REMOVED lines=21> */
.L_x_222:
[----:B------:R-:W-:-:S11]  /*b810*/  DADD R12, R44, 3 ;  /* 0x400800002c0c7429 */ /* 0x000fd60000000000 */
.L_x_221:
[----:B------:R-:W-:Y:S05]  /*b820*/  BSYNC.RECONVERGENT B0 ;  /* 0x0000000000007941 */ /* 0x000fea0003800200 */
.L_x_220:
        /* <DEDUP_REMOVED lines=18> */
.L_x_224:
[----:B------:R-:W-:Y:S05]  /*b950*/  BSYNC.RECONVERGENT B1 ;  /* 0x0000000000017941 */ /* 0x000fea0003800200 */
.L_x_223:
        /* <DEDUP_REMOVED lines=55> */
.L_x_226:
[----:B------:R-:W-:Y:S05]  /*bcd0*/  BSYNC.RECONVERGENT B1 ;  /* 0x0000000000017941 */ /* 0x000fea0003800200 */
.L_x_225:
[----:B------:R-:W-:Y:S01]  /*bce0*/  DADD R12, -RZ, |R50| ;  /* 0x00000000ff0c7229 */ /* 0x000fe20000000532 */
[----:B------:R-:W-:Y:S09]  /*bcf0*/  BSSY.RECONVERGENT B0, `(.L_x_227) ;  /* 0x0000004000007945 */ /* 0x000ff20003800200 */
[----:B------:R-:W-:Y:S01]  /*bd00*/  IMAD.MOV.U32 R30, RZ, RZ, R12 ;  /* 0x000000ffff1e7224 */ /* 0x000fe200078e000c */
[----:B------:R-:W-:-:S07]  /*bd10*/  MOV R12, 0xbd30 ;  /* 0x0000bd30000c7802 */ /* 0x000fce0000000f00 */
[----:B------:R-:W-:Y:S05]  /*bd20*/  CALL.REL.NOINC `($_Z21N_Body_Simulation_GPUPKdS0_S0_S0_S0_S0_PdS1_S1_S1_S1_S1_S0_idd$__internal_accurate_pow) ;  /* 0x000000f400547944 */ /* 0x000fea0003c00000 */
[----:B------:R-:W-:Y:S05]  /*bd30*/  BSYNC.RECONVERGENT B0 ;  /* 0x0000000000007941 */ /* 0x000fea0003800200 */
.L_x_227:
        /* <DEDUP_REMOVED lines=21> */
.L_x_230:
[----:B------:R-:W-:-:S11]  /*be90*/  DADD R12, R50, 3 ;  /* 0x40080000320c7429 */ /* 0x000fd60000000000 */
.L_x_229:
[----:B------:R-:W-:Y:S05]  /*bea0*/  BSYNC.RECONVERGENT B0 ;  /* 0x0000000000007941 */ /* 0x000fea0003800200 */
.L_x_228:
        /* <DEDUP_REMOVED lines=18> */
.L_x_232:
[----:B------:R-:W-:Y:S05]  /*bfd0*/  BSYNC.RECONVERGENT B1 ;  /* 0x0000000000017941 */ /* 0x000fea0003800200 */
.L_x_231:
        /* <DEDUP_REMOVED lines=55> */
.L_x_234:
[----:B------:R-:W-:Y:S05]  /*c350*/  BSYNC.RECONVERGENT B1 ;  /* 0x0000000000017941 */ /* 0x000fea0003800200 */
.L_x_233:
[----:B------:R-:W-:Y:S01]  /*c360*/  DADD R12, -RZ, |R44| ;  /* 0x00000000ff0c7229 */ /* 0x000fe2000000052c */
[----:B------:R-:W-:Y:S09]  /*c370*/  BSSY.RECONVERGENT B0, `(.L_x_235) ;  /* 0x0000004000007945 */ /* 0x000ff20003800200 */
[----:B------:R-:W-:-:S02]  /*c380*/  MOV R30, R12 ;  /* 0x0000000c001e7202 */ /* 0x000fc40000000f00 */
[----:B------:R-:W-:-:S07]  /*c390*/  MOV R12, 0xc3b0 ;  /* 0x0000c3b0000c7802 */ /* 0x000fce0000000f00 */
[----:B------:R-:W-:Y:S05]  /*c3a0*/  CALL.REL.NOINC `($_Z21N_Body_Simulation_GPUPKdS0_S0_S0_S0_S0_PdS1_S1_S1_S1_S1_S0_idd$__internal_accurate_pow) ;  /* 0x000000ec00b47944 */ /* 0x000fea0003c00000 */
[----:B------:R-:W-:Y:S05]  /*c3b0*/  BSYNC.RECONVERGENT B0 ;  /* 0x0000000000007941 */ /* 0x000fea0003800200 */
.L_x_235:
        /* <DEDUP_REMOVED lines=21> */
.L_x_238:
[----:B------:R-:W-:-:S11]  /*c510*/  DADD R12, R44, 3 ;  /* 0x400800002c0c7429 */ /* 0x000fd60000000000 */
.L_x_237:
[----:B------:R-:W-:Y:S05]  /*c520*/  BSYNC.RECONVERGENT B0 ;  /* 0x0000000000007941 */ /* 0x000fea0003800200 */
.L_x_236:
        /* <DEDUP_REMOVED lines=18> */
.L_x_240:
[----:B------:R-:W-:Y:S05]  /*c650*/  BSYNC.RECONVERGENT B1 ;  /* 0x0000000000017941 */ /* 0x000fea0003800200 */
.L_x_239:
        /* <DEDUP_REMOVED lines=55> */
.L_x_242:
[----:B------:R-:W-:Y:S05]  /*c9d0*/  BSYNC.RECONVERGENT B1 ;  /* 0x0000000000017941 */ /* 0x000fea0003800200 */
.L_x_241:
[----:B------:R-:W-:Y:S01]  /*c9e0*/  DADD R12, -RZ, |R50| ;  /* 0x00000000ff0c7229 */ /* 0x000fe20000000532 */
[----:B------:R-:W-:Y:S09]  /*c9f0*/  BSSY.RECONVERGENT B0, `(.L_x_243) ;  /* 0x0000004000007945 */ /* 0x000ff20003800200 */
[----:B------:R-:W-:Y:S01]  /*ca00*/  IMAD.MOV.U32 R30, RZ, RZ, R12 ;  /* 0x000000ffff1e7224 */ /* 0x000fe200078e000c */
[----:B------:R-:W-:-:S07]  /*ca10*/  MOV R12, 0xca30 ;  /* 0x0000ca30000c7802 */ /* 0x000fce0000000f00 */
[----:B------:R-:W-:Y:S05]  /*ca20*/  CALL.REL.NOINC `($_Z21N_Body_Simulation_GPUPKdS0_S0_S0_S0_S0_PdS1_S1_S1_S1_S1_S0_idd$__internal_accurate_pow) ;  /* 0x000000e800147944 */ /* 0x000fea0003c00000 */
[----:B------:R-:W-:Y:S05]  /*ca30*/  BSYNC.RECONVERGENT B0 ;  /* 0x0000000000007941 */ /* 0x000fea0003800200 */
.L_x_243:
        /* <DEDUP_REMOVED lines=21> */
.L_x_246:
[----:B------:R-:W-:-:S11]  /*cb90*/  DADD R12, R50, 3 ;  /* 0x40080000320c7429 */ /* 0x000fd60000000000 */
.L_x_245:
[----:B------:R-:W-:Y:S05]  /*cba0*/  BSYNC.RECONVERGENT B0 ;  /* 0x0000000000007941 */ /* 0x000fea0003800200 */
.L_x_244:
        /* <DEDUP_REMOVED lines=18> */
.L_x_248:
[----:B------:R-:W-:Y:S05]  /*ccd0*/  BSYNC.RECONVERGENT B1 ;  /* 0x0000000000017941 */ /* 0x000fea0003800200 */
.L_x_247:
[----:B------:R-:W0:Y:S01]  /*cce0*/  S2UR UR6, SR_CgaCtaId ;  /* 0x00000000000679c3 */ /* 0x000e220000008800 */
[----:B------:R-:W-:Y:S01]  /*ccf0*/  LOP3.LUT R12, R2, R8, RZ, 0xc0, !PT ;  /* 0x00000008020c7212 */ /* 0x000fe200078ec0ff */
[----:B------:R-:W-:Y:S01]  /*cd00*/  UMOV UR5, 0x400 ;  /* 0x0000040000057882 */ /* 0x000fe20000000000 */
[----:B------:R-:W-:Y:S01]  /*cd10*/  IMAD R32, R10, 0x10, R14 ;  /* 0x000000100a207824 */ /* 0x000fe200078e020e */
[----:B------:R-:W-:Y:S01]  /*cd20*/  FSEL R36, R34, RZ, P0 ;  /* 0x000000ff22247208 */ /* 0x000fe20000000000 */
[----:B------:R-:W-:Y:S01]  /*cd30*/  BSSY.RECONVERGENT B1, `(.L_x_249) ;  /* 0x0000031000017945 */ /* 0x000fe20003800200 */
[----:B------:R-:W-:Y:S01]  /*cd40*/  IMAD R15, R12, 0x8, R7 ;  /* 0x000000080c0f7824 */ /* 0x000fe200078e0207 */
[----:B------:R-:W-:Y:S02]  /*cd50*/  FSEL R37, R35, 1.875, P0 ;  /* 0x3ff0000023257808 */ /* 0x000fe40000000000 */
[----:B------:R-:W1:Y:S04]  /*cd60*/  LDS.64 R32, [R32] ;  /* 0x0000000020207984 */ /* 0x000e680000000a00 */
[----:B------:R-:W2:Y:S01]  /*cd70*/  LDS.64 R52, [R15] ;  /* 0x000000000f347984 */ /* 0x000ea20000000a00 */
[----:B0-----:R-:W-:-:S06]  /*cd80*/  ULEA UR5, UR6, UR5, 0x18 ;  /* 0x0000000506057291 */ /* 0x001fcc000f8ec0ff */
[----:B------:R-:W-:-:S04]  /*cd90*/  LEA R31, R12, UR5, 0x3 ;  /* 0x000000050c1f7c11 */ /* 0x000fc8000f8e18ff */
[----:B------:R-:W-:Y:S01]  /*cda0*/  LEA R30, R10, R31, 0x4 ;  /* 0x0000001f0a1e7211 */ /* 0x000fe200078e20ff */
[----:B------:R-:W0:Y:S04]  /*cdb0*/  LDS.64 R54, [R31] ;  /* 0x000000001f367984 */ /* 0x000e280000000a00 */
[----:B------:R-:W3:Y:S01]  /*cdc0*/  LDS.64 R50, [R30] ;  /* 0x000000001e327984 */ /* 0x000ee20000000a00 */
[-C--:B-1----:R-:W-:Y:S02]  /*cdd0*/  DMUL R48, R48, R32.reuse ;  /* 0x0000002030307228 */ /* 0x082fe40000000000 */
[----:B------:R-:W-:Y:S02]  /*cde0*/  DMUL R46, R46, R32 ;  /* 0x000000202e2e7228 */ /* 0x000fe40000000000 */
[----:B--2---:R-:W-:-:S02]  /*cdf0*/  DADD R52, -R18, R52 ;  /* 0x0000000012347229 */ /* 0x004fc40000000134 */
[----:B------:R-:W-:Y:S02]  /*ce00*/  DMUL R44, R44, R32 ;  /* 0x000000202c2c7228 */ /* 0x000fe40000000000 */
[C---:B------:R-:W-:Y:S02]  /*ce10*/  DFMA R60, R36.reuse, R48, R60 ;  /* 0x00000030243c722b */ /* 0x040fe4000000003c */
[----:B------:R-:W-:Y:S02]  /*ce20*/  DFMA R58, R36, R46, R58 ;  /* 0x0000002e243a722b */ /* 0x000fe4000000003a */
[----:B------:R-:W-:Y:S02]  /*ce30*/  DMUL R12, R52, R52 ;  /* 0x00000034340c7228 */ /* 0x000fe40000000000 */
[----:B------:R-:W-:Y:S02]  /*ce40*/  DFMA R56, R36, R44, R56 ;  /* 0x0000002c2438722b */ /* 0x000fe40000000038 */
        /* <DEDUP_REMOVED lines=31> */
.L_x_250:
[----:B------:R-:W-:Y:S05]  /*d040*/  BSYNC.RECONVERGENT B1 ;  /* 0x0000000000017941 */ /* 0x000fea0003800200 */
.L_x_249:
[----:B------:R-:W-:Y:S01]  /*d050*/  DADD R12, -RZ, |R44| ;  /* 0x00000000ff0c7229 */ /* 0x000fe2000000052c */
[----:B------:R-:W-:Y:S09]  /*d060*/  BSSY.RECONVERGENT B0, `(.L_x_251) ;  /* 0x0000004000007945 */ /* 0x000ff20003800200 */
[----:B------:R-:W-:Y:S01]  /*d070*/  IMAD.MOV.U32 R30, RZ, RZ, R12 ;  /* 0x000000ffff1e7224 */ /* 0x000fe200078e000c */
[----:B------:R-:W-:-:S07]  /*d080*/  MOV R12, 0xd0a0 ;  /* 0x0000d0a0000c7802 */ /* 0x000fce0000000f00 */
[----:B------:R-:W-:Y:S05]  /*d090*/  CALL.REL.NOINC `($_Z21N_Body_Simulation_GPUPKdS0_S0_S0_S0_S0_PdS1_S1_S1_S1_S1_S0_idd$__internal_accurate_pow) ;  /* 0x000000e000787944 */ /* 0x000fea0003c00000 */
[----:B------:R-:W-:Y:S05]  /*d0a0*/  BSYNC.RECONVERGENT B0 ;  /* 0x0000000000007941 */ /* 0x000fea0003800200 */
.L_x_251:
        /* <DEDUP_REMOVED lines=21> */
.L_x_254:
[----:B------:R-:W-:-:S11]  /*d200*/  DADD R12, R44, 3 ;  /* 0x400800002c0c7429 */ /* 0x000fd60000000000 */
.L_x_253:
[----:B------:R-:W-:Y:S05]  /*d210*/  BSYNC.RECONVERGENT B0 ;  /* 0x0000000000007941 */ /* 0x000fea0003800200 */
.L_x_252:
        /* <DEDUP_REMOVED lines=18> */
.L_x_256:
[----:B------:R-:W-:Y:S05]  /*d340*/  BSYNC.RECONVERGENT B1 ;  /* 0x0000000000017941 */ /* 0x000fea0003800200 */
.L_x_255:
[----:B------:R-:W0:Y:S01]  /*d350*/  S2UR UR6, SR_CgaCtaId ;  /* 0x00000000000679c3 */ /* 0x000e220000008800 */
[----:B------:R-:W-:Y:S01]  /*d360*/  IADD3 R13, PT, PT, R2, 0x1, RZ ;  /* 0x00000001020d7810 */ /* 0x000fe20007ffe0ff */
        /* <DEDUP_REMOVED lines=53> */
.L_x_258:
[----:B------:R-:W-:Y:S05]  /*d6c0*/  BSYNC.RECONVERGENT B1 ;  /* 0x0000000000017941 */ /* 0x000fea0003800200 */
.L_x_257:
[----:B------:R-:W-:Y:S01]  /*d6d0*/  DADD R12, -RZ, |R50| ;  /* 0x00000000ff0c7229 */ /* 0x000fe20000000532 */
[----:B------:R-:W-:Y:S09]  /*d6e0*/  BSSY.RECONVERGENT B0, `(.L_x_259) ;  /* 0x0000004000007945 */ /* 0x000ff20003800200 */
[----:B------:R-:W-:Y:S01]  /*d6f0*/  IMAD.MOV.U32 R30, RZ, RZ, R12 ;  /* 0x000000ffff1e7224 */ /* 0x000fe200078e000c */
[----:B------:R-:W-:-:S07]  /*d700*/  MOV R12, 0xd720 ;  /* 0x0000d720000c7802 */ /* 0x000fce0000000f00 */
[----:B------:R-:W-:Y:S05]  /*d710*/  CALL.REL.NOINC `($_Z21N_Body_Simulation_GPUPKdS0_S0_S0_S0_S0_PdS1_S1_S1_S1_S1_S0_idd$__internal_accurate_pow) ;  /* 0x000000d800d87944 */ /* 0x000fea0003c00000 */
[----:B------:R-:W-:Y:S05]  /*d720*/  BSYNC.RECONVERGENT B0 ;  /* 0x0000000000007941 */ /* 0x000fea0003800200 */
.L_x_259:
        /* <DEDUP_REMOVED lines=21> */
.L_x_262:
[----:B------:R-:W-:-:S11]  /*d880*/  DADD R12, R50, 3 ;  /* 0x40080000320c7429 */ /* 0x000fd60000000000 */
.L_x_261:
[----:B------:R-:W-:Y:S05]  /*d890*/  BSYNC.RECONVERGENT B0 ;  /* 0x0000000000007941 */ /* 0x000fea0003800200 */
.L_x_260:
        /* <DEDUP_REMOVED lines=18> */
.L_x_264:
[----:B------:R-:W-:Y:S05]  /*d9c0*/  BSYNC.RECONVERGENT B1 ;  /* 0x0000000000017941 */ /* 0x000fea0003800200 */
.L_x_263:
        /* <DEDUP_REMOVED lines=55> */
.L_x_266:
[----:B------:R-:W-:Y:S05]  /*dd40*/  BSYNC.RECONVERGENT B1 ;  /* 0x0000000000017941 */ /* 0x000fea0003800200 */
.L_x_265:
[----:B------:R-:W-:Y:S01]  /*dd50*/  DADD R12, -RZ, |R44| ;  /* 0x00000000ff0c7229 */ /* 0x000fe2000000052c */
[----:B------:R-:W-:Y:S09]  /*dd60*/  BSSY.RECONVERGENT B0, `(.L_x_267) ;  /* 0x0000004000007945 */ /* 0x000ff20003800200 */
[----:B------:R-:W-:Y:S01]  /*dd70*/  IMAD.MOV.U32 R30, RZ, RZ, R12 ;  /* 0x000000ffff1e7224 */ /* 0x000fe200078e000c */
[----:B------:R-:W-:-:S07]  /*dd80*/  MOV R12, 0xdda0 ;  /* 0x0000dda0000c7802 */ /* 0x000fce0000000f00 */
[----:B------:R-:W-:Y:S05]  /*dd90*/  CALL.REL.NOINC `($_Z21N_Body_Simulation_GPUPKdS0_S0_S0_S0_S0_PdS1_S1_S1_S1_S1_S0_idd$__internal_accurate_pow) ;  /* 0x000000d400387944 */ /* 0x000fea0003c00000 */
[----:B------:R-:W-:Y:S05]  /*dda0*/  BSYNC.RECONVERGENT B0 ;  /* 0x0000000000007941 */ /* 0x000fea0003800200 */
.L_x_267:
        /* <DEDUP_REMOVED lines=21> */
.L_x_270:
[----:B------:R-:W-:-:S11]  /*df00*/  DADD R12, R44, 3 ;  /* 0x400800002c0c7429 */ /* 0x000fd60000000000 */
.L_x_269:
[----:B------:R-:W-:Y:S05]  /*df10*/  BSYNC.RECONVERGENT B0 ;  /* 0x0000000000007941 */ /* 0x000fea0003800200 */
.L_x_268:
        /* <DEDUP_REMOVED lines=18> */
.L_x_272:
[----:B------:R-:W-:Y:S05]  /*e040*/  BSYNC.RECONVERGENT B1 ;  /* 0x0000000000017941 */ /* 0x000fea0003800200 */
.L_x_271:
        /* <DEDUP_REMOVED lines=55> */
.L_x_274:
[----:B------:R-:W-:Y:S05]  /*e3c0*/  BSYNC.RECONVERGENT B1 ;  /* 0x0000000000017941 */ /* 0x000fea0003800200 */
.L_x_273:
[----:B------:R-:W-:Y:S01]  /*e3d0*/  DADD R12, -RZ, |R50| ;  /* 0x00000000ff0c7229 */ /* 0x000fe20000000532 */
[----:B------:R-:W-:Y:S09]  /*e3e0*/  BSSY.RECONVERGENT B0, `(.L_x_275) ;  /* 0x0000004000007945 */ /* 0x000ff20003800200 */
[----:B------:R-:W-:Y:S01]  /*e3f0*/  IMAD.MOV.U32 R30, RZ, RZ, R12 ;  /* 0x000000ffff1e7224 */ /* 0x000fe200078e000c */
[----:B------:R-:W-:-:S07]  /*e400*/  MOV R12, 0xe420 ;  /* 0x0000e420000c7802 */ /* 0x000fce0000000f00 */
[----:B------:R-:W-:Y:S05]  /*e410*/  CALL.REL.NOINC `($_Z21N_Body_Simulation_GPUPKdS0_S0_S0_S0_S0_PdS1_S1_S1_S1_S1_S0_idd$__internal_accurate_pow) ;  /* 0x000000cc00987944 */ /* 0x000fea0003c00000 */
[----:B------:R-:W-:Y:S05]  /*e420*/  BSYNC.RECONVERGENT B0 ;  /* 0x0000000000007941 */ /* 0x000fea0003800200 */
.L_x_275:
        /* <DEDUP_REMOVED lines=21> */
.L_x_278:
[----:B------:R-:W-:-:S11]  /*e580*/  DADD R12, R50, 3 ;  /* 0x40080000320c7429 */ /* 0x000fd60000000000 */
.L_x_277:
[----:B------:R-:W-:Y:S05]  /*e590*/  BSYNC.RECONVERGENT B0 ;  /* 0x0000000000007941 */ /* 0x000fea0003800200 */
.L_x_276:
        /* <DEDUP_REMOVED lines=18> */
.L_x_280:
[----:B------:R-:W-:Y:S05]  /*e6c0*/  BSYNC.RECONVERGENT B1 ;  /* 0x0000000000017941 */ /* 0x000fea0003800200 */
.L_x_279:
        /* <DEDUP_REMOVED lines=55> */
.L_x_282:
[----:B------:R-:W-:Y:S05]  /*ea40*/  BSYNC.RECONVERGENT B1 ;  /* 0x0000000000017941 */ /* 0x000fea0003800200 */
.L_x_281:
[----:B------:R-:W-:Y:S01]  /*ea50*/  DADD R12, -RZ, |R44| ;  /* 0x00000000ff0c7229 */ /* 0x000fe2000000052c */
[----:B------:R-:W-:Y:S09]  /*ea60*/  BSSY.RECONVERGENT B0, `(.L_x_283) ;  /* 0x0000004000007945 */ /* 0x000ff20003800200 */
[----:B------:R-:W-:Y:S01]  /*ea70*/  IMAD.MOV.U32 R30, RZ, RZ, R12 ;  /* 0x000000ffff1e7224 */ /* 0x000fe200078e000c */
[----:B------:R-:W-:-:S07]  /*ea80*/  MOV R12, 0xeaa0 ;  /* 0x0000eaa0000c7802 */ /* 0x000fce0000000f00 */
[----:B------:R-:W-:Y:S05]  /*ea90*/  CALL.REL.NOINC `($_Z21N_Body_Simulation_GPUPKdS0_S0_S0_S0_S0_PdS1_S1_S1_S1_S1_S0_idd$__internal_accurate_pow) ;  /* 0x000000c400f87944 */ /* 0x000fea0003c00000 */
[----:B------:R-:W-:Y:S05]  /*eaa0*/  BSYNC.RECONVERGENT B0 ;  /* 0x0000000000007941 */ /* 0x000fea0003800200 */
.L_x_283:
        /* <DEDUP_REMOVED lines=21> */
.L_x_286:
[----:B------:R-:W-:-:S11]  /*ec00*/  DADD R12, R44, 3 ;  /* 0x400800002c0c7429 */ /* 0x000fd60000000000 */
.L_x_285:
[----:B------:R-:W-:Y:S05]  /*ec10*/  BSYNC.RECONVERGENT B0 ;  /* 0x0000000000007941 */ /* 0x000fea0003800200 */
.L_x_284:
        /* <DEDUP_REMOVED lines=18> */
.L_x_288:
[----:B------:R-:W-:Y:S05]  /*ed40*/  BSYNC.RECONVERGENT B1 ;  /* 0x0000000000017941 */ /* 0x000fea0003800200 */
.L_x_287:
        /* <DEDUP_REMOVED lines=55> */
.L_x_290:
[----:B------:R-:W-:Y:S05]  /*f0c0*/  BSYNC.RECONVERGENT B1 ;  /* 0x0000000000017941 */ /* 0x000fea0003800200 */
.L_x_289:
[----:B------:R-:W-:Y:S01]  /*f0d0*/  DADD R12, -RZ, |R50| ;  /* 0x00000000ff0c7229 */ /* 0x000fe20000000532 */
[----:B------:R-:W-:Y:S09]  /*f0e0*/  BSSY.RECONVERGENT B0, `(.L_x_291) ;  /* 0x0000004000007945 */ /* 0x000ff20003800200 */
[----:B------:R-:W-:Y:S01]  /*f0f0*/  IMAD.MOV.U32 R30, RZ, RZ, R12 ;  /* 0x000000ffff1e7224 */ /* 0x000fe200078e000c */
[----:B------:R-:W-:-:S07]  /*f100*/  MOV R12, 0xf120 ;  /* 0x0000f120000c7802 */ /* 0x000fce0000000f00 */
[----:B------:R-:W-:Y:S05]  /*f110*/  CALL.REL.NOINC `($_Z21N_Body_Simulation_GPUPKdS0_S0_S0_S0_S0_PdS1_S1_S1_S1_S1_S0_idd$__internal_accurate_pow) ;  /* 0x000000c000587944 */ /* 0x000fea0003c00000 */
[----:B------:R-:W-:Y:S05]  /*f120*/  BSYNC.RECONVERGENT B0 ;  /* 0x0000000000007941 */ /* 0x000fea0003800200 */
.L_x_291:
        /* <DEDUP_REMOVED lines=21> */
.L_x_294:
[----:B------:R-:W-:-:S11]  /*f280*/  DADD R12, R50, 3 ;  /* 0x40080000320c7429 */ /* 0x000fd60000000000 */
.L_x_293:
[----:B------:R-:W-:Y:S05]  /*f290*/  BSYNC.RECONVERGENT B0 ;  /* 0x0000000000007941 */ /* 0x000fea0003800200 */
.L_x_292:
        /* <DEDUP_REMOVED lines=18> */
.L_x_296:
[----:B------:R-:W-:Y:S05]  /*f3c0*/  BSYNC.RECONVERGENT B1 ;  /* 0x0000000000017941 */ /* 0x000fea0003800200 */
.L_x_295:
        /* <DEDUP_REMOVED lines=55> */
.L_x_298:
[----:B------:R-:W-:Y:S05]  /*f740*/  BSYNC.RECONVERGENT B1 ;  /* 0x0000000000017941 */ /* 0x000fea0003800200 */
.L_x_297:
[----:B------:R-:W-:Y:S01]  /*f750*/  DADD R12, -RZ, |R44| ;  /* 0x00000000ff0c7229 */ /* 0x000fe2000000052c */
[----:B------:R-:W-:Y:S09]  /*f760*/  BSSY.RECONVERGENT B0, `(.L_x_299) ;  /* 0x0000004000007945 */ /* 0x000ff20003800200 */
[----:B------:R-:W-:Y:S01]  /*f770*/  IMAD.MOV.U32 R30, RZ, RZ, R12 ;  /* 0x000000ffff1e7224 */ /* 0x000fe200078e000c */
[----:B------:R-:W-:-:S07]  /*f780*/  MOV R12, 0xf7a0 ;  /* 0x0000f7a0000c7802 */ /* 0x000fce0000000f00 */
[----:B------:R-:W-:Y:S05]  /*f790*/  CALL.REL.NOINC `($_Z21N_Body_Simulation_GPUPKdS0_S0_S0_S0_S0_PdS1_S1_S1_S1_S1_S0_idd$__internal_accurate_pow) ;  /* 0x000000b800b87944 */ /* 0x000fea0003c00000 */
[----:B------:R-:W-:Y:S05]  /*f7a0*/  BSYNC.RECONVERGENT B0 ;  /* 0x0000000000007941 */ /* 0x000fea0003800200 */
.L_x_299:
        /* <DEDUP_REMOVED lines=21> */
.L_x_302:
[----:B------:R-:W-:-:S11]  /*f900*/  DADD R12, R44, 3 ;  /* 0x400800002c0c7429 */ /* 0x000fd60000000000 */
.L_x_301:
[----:B------:R-:W-:Y:S05]  /*f910*/  BSYNC.RECONVERGENT B0 ;  /* 0x0000000000007941 */ /* 0x000fea0003800200 */
.L_x_300:
        /* <DEDUP_REMOVED lines=18> */
.L_x_304:
[----:B------:R-:W-:Y:S05]  /*fa40*/  BSYNC.RECONVERGENT B1 ;  /* 0x0000000000017941 */ /* 0x000fea0003800200 */
.L_x_303:
        /* <DEDUP_REMOVED lines=55> */
.L_x_306:
[----:B------:R-:W-:Y:S05]  /*fdc0*/  BSYNC.RECONVERGENT B1 ;  /* 0x0000000000017941 */ /* 0x000fea0003800200 */
.L_x_305:
[----:B------:R-:W-:Y:S01]  /*fdd0*/  DADD R12, -RZ, |R50| ;  /* 0x00000000ff0c7229 */ /* 0x000fe20000000532 */
[----:B------:R-:W-:Y:S09]  /*fde0*/  BSSY.RECONVERGENT B0, `(.L_x_307) ;  /* 0x0000004000007945 */ /* 0x000ff20003800200 */
[----:B------:R-:W-:Y:S01]  /*fdf0*/  IMAD.MOV.U32 R30, RZ, RZ, R12 ;  /* 0x000000ffff1e7224 */ /* 0x000fe200078e000c */
[----:B------:R-:W-:-:S07]  /*fe00*/  MOV R12, 0xfe20 ;  /* 0x0000fe20000c7802 */ /* 0x000fce0000000f00 */
[----:B------:R-:W-:Y:S05]  /*fe10*/  CALL.REL.NOINC `($_Z21N_Body_Simulation_GPUPKdS0_S0_S0_S0_S0_PdS1_S1_S1_S1_S1_S0_idd$__internal_accurate_pow) ;  /* 0x000000b400187944 */ /* 0x000fea0003c00000 */
[----:B------:R-:W-:Y:S05]  /*fe20*/  BSYNC.RECONVERGENT B0 ;  /* 0x0000000000007941 */ /* 0x000fea0003800200 */
.L_x_307:
        /* <DEDUP_REMOVED lines=21> */
.L_x_310:
[----:B------:R-:W-:-:S11]  /*ff80*/  DADD R12, R50, 3 ;  /* 0x40080000320c7429 */ /* 0x000fd60000000000 */
.L_x_309:
[----:B------:R-:W-:Y:S05]  /*ff90*/  BSYNC.RECONVERGENT B0 ;  /* 0x0000000000007941 */ /* 0x000fea0003800200 */
.L_x_308:
        /* <DEDUP_REMOVED lines=18> */
.L_x_312:
[----:B------:R-:W-:Y:S05]  /*100c0*/  BSYNC.RECONVERGENT B1 ;  /* 0x0000000000017941 */ /* 0x000fea0003800200 */
.L_x_311:
        /* <DEDUP_REMOVED lines=55> */
.L_x_314:
[----:B------:R-:W-:Y:S05]  /*10440*/  BSYNC.RECONVERGENT B1 ;  /* 0x0000000000017941 */ /* 0x000fea0003800200 */
.L_x_313:
[----:B------:R-:W-:Y:S01]  /*10450*/  DADD R12, -RZ, |R44| ;  /* 0x00000000ff0c7229 */ /* 0x000fe2000000052c */
[----:B------:R-:W-:Y:S09]  /*10460*/  BSSY.RECONVERGENT B0, `(.L_x_315) ;  /* 0x0000004000007945 */ /* 0x000ff20003800200 */
[----:B------:R-:W-:Y:S01]  /*10470*/  IMAD.MOV.U32 R30, RZ, RZ, R12 ;  /* 0x000000ffff1e7224 */ /* 0x000fe200078e000c */
[----:B------:R-:W-:-:S07]  /*10480*/  MOV R12, 0x104a0 ;  /* 0x000104a0000c7802 */ /* 0x000fce0000000f00 */
[----:B------:R-:W-:Y:S05]  /*10490*/  CALL.REL.NOINC `($_Z21N_Body_Simulation_GPUPKdS0_S0_S0_S0_S0_PdS1_S1_S1_S1_S1_S0_idd$__internal_accurate_pow) ;  /* 0x000000ac00787944 */ /* 0x000fea0003c00000 */
[----:B------:R-:W-:Y:S05]  /*104a0*/  BSYNC.RECONVERGENT B0 ;  /* 0x0000000000007941 */ /* 0x000fea0003800200 */
.L_x_315:
        /* <DEDUP_REMOVED lines=21> */
.L_x_318:
[----:B------:R-:W-:-:S11]  /*10600*/  DADD R12, R44, 3 ;  /* 0x400800002c0c7429 */ /* 0x000fd60000000000 */
.L_x_317:
[----:B------:R-:W-:Y:S05]  /*10610*/  BSYNC.RECONVERGENT B0 ;  /* 0x0000000000007941 */ /* 0x000fea0003800200 */
.L_x_316:
        /* <DEDUP_REMOVED lines=18> */
.L_x_320:
[----:B------:R-:W-:Y:S05]  /*10740*/  BSYNC.RECONVERGENT B1 ;  /* 0x0000000000017941 */ /* 0x000fea0003800200 */
.L_x_319:
        /* <DEDUP_REMOVED lines=55> */
.L_x_322:
[----:B------:R-:W-:Y:S05]  /*10ac0*/  BSYNC.RECONVERGENT B1 ;  /* 0x0000000000017941 */ /* 0x000fea0003800200 */
.L_x_321:
[----:B------:R-:W-:Y:S01]  /*10ad0*/  DADD R12, -RZ, |R50| ;  /* 0x00000000ff0c7229 */ /* 0x000fe20000000532 */
[----:B------:R-:W-:Y:S09]  /*10ae0*/  BSSY.RECONVERGENT B0, `(.L_x_323) ;  /* 0x0000004000007945 */ /* 0x000ff20003800200 */
[----:B------:R-:W-:Y:S01]  /*10af0*/  IMAD.MOV.U32 R30, RZ, RZ, R12 ;  /* 0x000000ffff1e7224 */ /* 0x000fe200078e000c */
[----:B------:R-:W-:-:S07]  /*10b00*/  MOV R12, 0x10b20 ;  /* 0x00010b20000c7802 */ /* 0x000fce0000000f00 */
[----:B------:R-:W-:Y:S05]  /*10b10*/  CALL.REL.NOINC `($_Z21N_Body_Simulation_GPUPKdS0_S0_S0_S0_S0_PdS1_S1_S1_S1_S1_S0_idd$__internal_accurate_pow) ;  /* 0x000000a400d87944 */ /* 0x000fea0003c00000 */
[----:B------:R-:W-:Y:S05]  /*10b20*/  BSYNC.RECONVERGENT B0 ;  /* 0x0000000000007941 */ /* 0x000fea0003800200 */
.L_x_323:
        /* <DEDUP_REMOVED lines=21> */
.L_x_326:
[----:B------:R-:W-:-:S11]  /*10c80*/  DADD R12, R50, 3 ;  /* 0x40080000320c7429 */ /* 0x000fd60000000000 */
.L_x_325:
[----:B------:R-:W-:Y:S05]  /*10c90*/  BSYNC.RECONVERGENT B0 ;  /* 0x0000000000007941 */ /* 0x000fea0003800200 */
.L_x_324:
        /* <DEDUP_REMOVED lines=18> */
.L_x_328:
[----:B------:R-:W-:Y:S05]  /*10dc0*/  BSYNC.RECONVERGENT B1 ;  /* 0x0000000000017941 */ /* 0x000fea0003800200 */
.L_x_327:
        /* <DEDUP_REMOVED lines=55> */
.L_x_330:
[----:B------:R-:W-:Y:S05]  /*11140*/  BSYNC.RECONVERGENT B1 ;  /* 0x0000000000017941 */ /* 0x000fea0003800200 */
.L_x_329:
[----:B------:R-:W-:Y:S01]  /*11150*/  DADD R12, -RZ, |R44| ;  /* 0x00000000ff0c7229 */ /* 0x000fe2000000052c */
[----:B------:R-:W-:Y:S09]  /*11160*/  BSSY.RECONVERGENT B0, `(.L_x_331) ;  /* 0x0000004000007945 */ /* 0x000ff20003800200 */
[----:B------:R-:W-:Y:S01]  /*11170*/  IMAD.MOV.U32 R30, RZ, RZ, R12 ;  /* 0x000000ffff1e7224 */ /* 0x000fe200078e000c */
[----:B------:R-:W-:-:S07]  /*11180*/  MOV R12, 0x111a0 ;  /* 0x000111a0000c7802 */ /* 0x000fce0000000f00 */
[----:B------:R-:W-:Y:S05]  /*11190*/  CALL.REL.NOINC `($_Z21N_Body_Simulation_GPUPKdS0_S0_S0_S0_S0_PdS1_S1_S1_S1_S1_S0_idd$__internal_accurate_pow) ;  /* 0x000000a000387944 */ /* 0x000fea0003c00000 */
[----:B------:R-:W-:Y:S05]  /*111a0*/  BSYNC.RECONVERGENT B0 ;  /* 0x0000000000007941 */ /* 0x000fea0003800200 */
.L_x_331:
        /* <DEDUP_REMOVED lines=21> */
.L_x_334:
[----:B------:R-:W-:-:S11]  /*11300*/  DADD R12, R44, 3 ;  /* 0x400800002c0c7429 */ /* 0x000fd60000000000 */
.L_x_333:
[----:B------:R-:W-:Y:S05]  /*11310*/  BSYNC.RECONVERGENT B0 ;  /* 0x0000000000007941 */ /* 0x000fea0003800200 */
.L_x_332:
        /* <DEDUP_REMOVED lines=18> */
.L_x_336:
[----:B------:R-:W-:Y:S05]  /*11440*/  BSYNC.RECONVERGENT B1 ;  /* 0x0000000000017941 */ /* 0x000fea0003800200 */
.L_x_335:
        /* <DEDUP_REMOVED lines=55> */
.L_x_338:
[----:B------:R-:W-:Y:S05]  /*117c0*/  BSYNC.RECONVERGENT B1 ;  /* 0x0000000000017941 */ /* 0x000fea0003800200 */
.L_x_337:
[----:B------:R-:W-:Y:S01]  /*117d0*/  DADD R12, -RZ, |R50| ;  /* 0x00000000ff0c7229 */ /* 0x000fe20000000532 */
[----:B------:R-:W-:Y:S09]  /*117e0*/  BSSY.RECONVERGENT B0, `(.L_x_339) ;  /* 0x0000004000007945 */ /* 0x000ff20003800200 */
[----:B------:R-:W-:Y:S01]  /*117f0*/  IMAD.MOV.U32 R30, RZ, RZ, R12 ;  /* 0x000000ffff1e7224 */ /* 0x000fe200078e000c */
[----:B------:R-:W-:-:S07]  /*11800*/  MOV R12, 0x11820 ;  /* 0x00011820000c7802 */ /* 0x000fce0000000f00 */
[----:B------:R-:W-:Y:S05]  /*11810*/  CALL.REL.NOINC `($_Z21N_Body_Simulation_GPUPKdS0_S0_S0_S0_S0_PdS1_S1_S1_S1_S1_S0_idd$__internal_accurate_pow) ;  /* 0x0000009800987944 */ /* 0x000fea0003c00000 */
[----:B------:R-:W-:Y:S05]  /*11820*/  BSYNC.RECONVERGENT B0 ;  /* 0x0000000000007941 */ /* 0x000fea0003800200 */
.L_x_339:
        /* <DEDUP_REMOVED lines=21> */
.L_x_342:
[----:B------:R-:W-:-:S11]  /*11980*/  DADD R12, R50, 3 ;  /* 0x40080000320c7429 */ /* 0x000fd60000000000 */
.L_x_341:
[----:B------:R-:W-:Y:S05]  /*11990*/  BSYNC.RECONVERGENT B0 ;  /* 0x0000000000007941 */ /* 0x000fea0003800200 */
.L_x_340:
        /* <DEDUP_REMOVED lines=18> */
.L_x_344:
[----:B------:R-:W-:Y:S05]  /*11ac0*/  BSYNC.RECONVERGENT B1 ;  /* 0x0000000000017941 */ /* 0x000fea0003800200 */
.L_x_343:
        /* <DEDUP_REMOVED lines=55> */
.L_x_346:
[----:B------:R-:W-:Y:S05]  /*11e40*/  BSYNC.RECONVERGENT B1 ;  /* 0x0000000000017941 */ /* 0x000fea0003800200 */
.L_x_345:
[----:B------:R-:W-:Y:S01]  /*11e50*/  DADD R12, -RZ, |R44| ;  /* 0x00000000ff0c7229 */ /* 0x000fe2000000052c */
[----:B------:R-:W-:Y:S09]  /*11e60*/  BSSY.RECONVERGENT B0, `(.L_x_347) ;  /* 0x0000004000007945 */ /* 0x000ff20003800200 */
[----:B------:R-:W-:Y:S01]  /*11e70*/  IMAD.MOV.U32 R30, RZ, RZ, R12 ;  /* 0x000000ffff1e7224 */ /* 0x000fe200078e000c */
[----:B------:R-:W-:-:S07]  /*11e80*/  MOV R12, 0x11ea0 ;  /* 0x00011ea0000c7802 */ /* 0x000fce0000000f00 */
[----:B------:R-:W-:Y:S05]  /*11e90*/  CALL.REL.NOINC `($_Z21N_Body_Simulation_GPUPKdS0_S0_S0_S0_S0_PdS1_S1_S1_S1_S1_S0_idd$__internal_accurate_pow) ;  /* 0x0000009000f87944 */ /* 0x000fea0003c00000 */
[----:B------:R-:W-:Y:S05]  /*11ea0*/  BSYNC.RECONVERGENT B0 ;  /* 0x0000000000007941 */ /* 0x000fea0003800200 */
.L_x_347:
        /* <DEDUP_REMOVED lines=21> */
.L_x_350:
[----:B------:R-:W-:-:S11]  /*12000*/  DADD R12, R44, 3 ;  /* 0x400800002c0c7429 */ /* 0x000fd60000000000 */
.L_x_349:
[----:B------:R-:W-:Y:S05]  /*12010*/  BSYNC.RECONVERGENT B0 ;  /* 0x0000000000007941 */ /* 0x000fea0003800200 */
.L_x_348:
        /* <DEDUP_REMOVED lines=18> */
.L_x_352:
[----:B------:R-:W-:Y:S05]  /*12140*/  BSYNC.RECONVERGENT B1 ;  /* 0x0000000000017941 */ /* 0x000fea0003800200 */
.L_x_351:
        /* <DEDUP_REMOVED lines=55> */
.L_x_354:
[----:B------:R-:W-:Y:S05]  /*124c0*/  BSYNC.RECONVERGENT B1 ;  /* 0x0000000000017941 */ /* 0x000fea0003800200 */
.L_x_353:
[----:B------:R-:W-:Y:S01]  /*124d0*/  DADD R12, -RZ, |R50| ;  /* 0x00000000ff0c7229 */ /* 0x000fe20000000532 */
[----:B------:R-:W-:Y:S09]  /*124e0*/  BSSY.RECONVERGENT B0, `(.L_x_355) ;  /* 0x0000004000007945 */ /* 0x000ff20003800200 */
[----:B------:R-:W-:Y:S01]  /*124f0*/  IMAD.MOV.U32 R30, RZ, RZ, R12 ;  /* 0x000000ffff1e7224 */ /* 0x000fe200078e000c */
[----:B------:R-:W-:-:S07]  /*12500*/  MOV R12, 0x12520 ;  /* 0x00012520000c7802 */ /* 0x000fce0000000f00 */
[----:B------:R-:W-:Y:S05]  /*12510*/  CALL.REL.NOINC `($_Z21N_Body_Simulation_GPUPKdS0_S0_S0_S0_S0_PdS1_S1_S1_S1_S1_S0_idd$__internal_accurate_pow) ;  /* 0x0000008c00587944 */ /* 0x000fea0003c00000 */
[----:B------:R-:W-:Y:S05]  /*12520*/  BSYNC.RECONVERGENT B0 ;  /* 0x0000000000007941 */ /* 0x000fea0003800200 */
.L_x_355:
        /* <DEDUP_REMOVED lines=21> */
.L_x_358:
[----:B------:R-:W-:-:S11]  /*12680*/  DADD R12, R50, 3 ;  /* 0x40080000320c7429 */ /* 0x000fd60000000000 */
.L_x_357:
[----:B------:R-:W-:Y:S05]  /*12690*/  BSYNC.RECONVERGENT B0 ;  /* 0x0000000000007941 */ /* 0x000fea0003800200 */
.L_x_356:
        /* <DEDUP_REMOVED lines=18> */
.L_x_360:
[----:B------:R-:W-:Y:S05]  /*127c0*/  BSYNC.RECONVERGENT B1 ;  /* 0x0000000000017941 */ /* 0x000fea0003800200 */
.L_x_359:
        /* <DEDUP_REMOVED lines=55> */
.L_x_362:
[----:B------:R-:W-:Y:S05]  /*12b40*/  BSYNC.RECONVERGENT B1 ;  /* 0x0000000000017941 */ /* 0x000fea0003800200 */
.L_x_361:
[----:B------:R-:W-:Y:S01]  /*12b50*/  DADD R12, -RZ, |R44| ;  /* 0x00000000ff0c7229 */ /* 0x000fe2000000052c */
[----:B------:R-:W-:Y:S09]  /*12b60*/  BSSY.RECONVERGENT B0, `(.L_x_363) ;  /* 0x0000004000007945 */ /* 0x000ff20003800200 */
[----:B------:R-:W-:Y:S01]  /*12b70*/  IMAD.MOV.U32 R30, RZ, RZ, R12 ;  /* 0x000000ffff1e7224 */ /* 0x000fe200078e000c */
[----:B------:R-:W-:-:S07]  /*12b80*/  MOV R12, 0x12ba0 ;  /* 0x00012ba0000c7802 */ /* 0x000fce0000000f00 */
[----:B------:R-:W-:Y:S05]  /*12b90*/  CALL.REL.NOINC `($_Z21N_Body_Simulation_GPUPKdS0_S0_S0_S0_S0_PdS1_S1_S1_S1_S1_S0_idd$__internal_accurate_pow) ;  /* 0x0000008400b87944 */ /* 0x000fea0003c00000 */
[----:B------:R-:W-:Y:S05]  /*12ba0*/  BSYNC.RECONVERGENT B0 ;  /* 0x0000000000007941 */ /* 0x000fea0003800200 */
.L_x_363:
        /* <DEDUP_REMOVED lines=21> */
.L_x_366:
[----:B------:R-:W-:-:S11]  /*12d00*/  DADD R12, R44, 3 ;  /* 0x400800002c0c7429 */ /* 0x000fd60000000000 */
.L_x_365:
[----:B------:R-:W-:Y:S05]  /*12d10*/  BSYNC.RECONVERGENT B0 ;  /* 0x0000000000007941 */ /* 0x000fea0003800200 */
.L_x_364:
        /* <DEDUP_REMOVED lines=18> */
.L_x_368:
[----:B------:R-:W-:Y:S05]  /*12e40*/  BSYNC.RECONVERGENT B1 ;  /* 0x0000000000017941 */ /* 0x000fea0003800200 */
.L_x_367:
        /* <DEDUP_REMOVED lines=55> */
.L_x_370:
[----:B------:R-:W-:Y:S05]  /*131c0*/  BSYNC.RECONVERGENT B1 ;  /* 0x0000000000017941 */ /* 0x000fea0003800200 */
.L_x_369:
[----:B------:R-:W-:Y:S01]  /*131d0*/  DADD R12, -RZ, |R50| ;  /* 0x00000000ff0c7229 */ /* 0x000fe20000000532 */
[----:B------:R-:W-:Y:S09]  /*131e0*/  BSSY.RECONVERGENT B0, `(.L_x_371) ;  /* 0x0000004000007945 */ /* 0x000ff20003800200 */
[----:B------:R-:W-:Y:S01]  /*131f0*/  IMAD.MOV.U32 R30, RZ, RZ, R12 ;  /* 0x000000ffff1e7224 */ /* 0x000fe200078e000c */
[----:B------:R-:W-:-:S07]  /*13200*/  MOV R12, 0x13220 ;  /* 0x00013220000c7802 */ /* 0x000fce0000000f00 */
[----:B------:R-:W-:Y:S05]  /*13210*/  CALL.REL.NOINC `($_Z21N_Body_Simulation_GPUPKdS0_S0_S0_S0_S0_PdS1_S1_S1_S1_S1_S0_idd$__internal_accurate_pow) ;  /* 0x0000008000187944 */ /* 0x000fea0003c00000 */
[----:B------:R-:W-:Y:S05]  /*13220*/  BSYNC.RECONVERGENT B0 ;  /* 0x0000000000007941 */ /* 0x000fea0003800200 */
.L_x_371:
        /* <DEDUP_REMOVED lines=21> */
.L_x_374:
[----:B------:R-:W-:-:S11]  /*13380*/  DADD R12, R50, 3 ;  /* 0x40080000320c7429 */ /* 0x000fd60000000000 */
.L_x_373:
[----:B------:R-:W-:Y:S05]  /*13390*/  BSYNC.RECONVERGENT B0 ;  /* 0x0000000000007941 */ /* 0x000fea0003800200 */
.L_x_372:
        /* <DEDUP_REMOVED lines=18> */
.L_x_376:
[----:B------:R-:W-:Y:S05]  /*134c0*/  BSYNC.RECONVERGENT B1 ;  /* 0x0000000000017941 */ /* 0x000fea0003800200 */
.L_x_375:
        /* <DEDUP_REMOVED lines=55> */
.L_x_378:
[----:B------:R-:W-:Y:S05]  /*13840*/  BSYNC.RECONVERGENT B1 ;  /* 0x0000000000017941 */ /* 0x000fea0003800200 */
.L_x_377:
[----:B------:R-:W-:Y:S01]  /*13850*/  DADD R12, -RZ, |R44| ;  /* 0x00000000ff0c7229 */ /* 0x000fe2000000052c */
[----:B------:R-:W-:Y:S09]  /*13860*/  BSSY.RECONVERGENT B0, `(.L_x_379) ;  /* 0x0000004000007945 */ /* 0x000ff20003800200 */
[----:B------:R-:W-:Y:S01]  /*13870*/  IMAD.MOV.U32 R30, RZ, RZ, R12 ;  /* 0x000000ffff1e7224 */ /* 0x000fe200078e000c */
[----:B------:R-:W-:-:S07]  /*13880*/  MOV R12, 0x138a0 ;  /* 0x000138a0000c7802 */ /* 0x000fce0000000f00 */
[----:B------:R-:W-:Y:S05]  /*13890*/  CALL.REL.NOINC `($_Z21N_Body_Simulation_GPUPKdS0_S0_S0_S0_S0_PdS1_S1_S1_S1_S1_S0_idd$__internal_accurate_pow) ;  /* 0x0000007800787944 */ /* 0x000fea0003c00000 */
[----:B------:R-:W-:Y:S05]  /*138a0*/  BSYNC.RECONVERGENT B0 ;  /* 0x0000000000007941 */ /* 0x000fea0003800200 */
.L_x_379:
        /* <DEDUP_REMOVED lines=21> */
.L_x_382:
[----:B------:R-:W-:-:S11]  /*13a00*/  DADD R12, R44, 3 ;  /* 0x400800002c0c7429 */ /* 0x000fd60000000000 */
.L_x_381:
[----:B------:R-:W-:Y:S05]  /*13a10*/  BSYNC.RECONVERGENT B0 ;  /* 0x0000000000007941 */ /* 0x000fea0003800200 */
.L_x_380:
        /* <DEDUP_REMOVED lines=18> */
.L_x_384:
[----:B------:R-:W-:Y:S05]  /*13b40*/  BSYNC.RECONVERGENT B1 ;  /* 0x0000000000017941 */ /* 0x000fea0003800200 */
.L_x_383:
        /* <DEDUP_REMOVED lines=55> */
.L_x_386:
[----:B------:R-:W-:Y:S05]  /*13ec0*/  BSYNC.RECONVERGENT B1 ;  /* 0x0000000000017941 */ /* 0x000fea0003800200 */
.L_x_385:
[----:B------:R-:W-:Y:S01]  /*13ed0*/  DADD R12, -RZ, |R50| ;  /* 0x00000000ff0c7229 */ /* 0x000fe20000000532 */
[----:B------:R-:W-:Y:S09]  /*13ee0*/  BSSY.RECONVERGENT B0, `(.L_x_387) ;  /* 0x0000004000007945 */ /* 0x000ff20003800200 */
[----:B------:R-:W-:Y:S01]  /*13ef0*/  IMAD.MOV.U32 R30, RZ, RZ, R12 ;  /* 0x000000ffff1e7224 */ /* 0x000fe200078e000c */
[----:B------:R-:W-:-:S07]  /*13f00*/  MOV R12, 0x13f20 ;  /* 0x00013f20000c7802 */ /* 0x000fce0000000f00 */
[----:B------:R-:W-:Y:S05]  /*13f10*/  CALL.REL.NOINC `($_Z21N_Body_Simulation_GPUPKdS0_S0_S0_S0_S0_PdS1_S1_S1_S1_S1_S0_idd$__internal_accurate_pow) ;  /* 0x0000007000d87944 */ /* 0x000fea0003c00000 */
[----:B------:R-:W-:Y:S05]  /*13f20*/  BSYNC.RECONVERGENT B0 ;  /* 0x0000000000007941 */ /* 0x000fea0003800200 */
.L_x_387:
        /* <DEDUP_REMOVED lines=21> */
.L_x_390:
[----:B------:R-:W-:-:S11]  /*14080*/  DADD R12, R50, 3 ;  /* 0x40080000320c7429 */ /* 0x000fd60000000000 */
.L_x_389:
[----:B------:R-:W-:Y:S05]  /*14090*/  BSYNC.RECONVERGENT B0 ;  /* 0x0000000000007941 */ /* 0x000fea0003800200 */
.L_x_388:
        /* <DEDUP_REMOVED lines=18> */
.L_x_392:
[----:B------:R-:W-:Y:S05]  /*141c0*/  BSYNC.RECONVERGENT B1 ;  /* 0x0000000000017941 */ /* 0x000fea0003800200 */
.L_x_391:
        /* <DEDUP_REMOVED lines=55> */
.L_x_394:
[----:B------:R-:W-:Y:S05]  /*14540*/  BSYNC.RECONVERGENT B1 ;  /* 0x0000000000017941 */ /* 0x000fea0003800200 */
.L_x_393:
[----:B------:R-:W-:Y:S01]  /*14550*/  DADD R12, -RZ, |R44| ;  /* 0x00000000ff0c7229 */ /* 0x000fe2000000052c */
[----:B------:R-:W-:Y:S09]  /*14560*/  BSSY.RECONVERGENT B0, `(.L_x_395) ;  /* 0x0000004000007945 */ /* 0x000ff20003800200 */
[----:B------:R-:W-:Y:S01]  /*14570*/  IMAD.MOV.U32 R30, RZ, RZ, R12 ;  /* 0x000000ffff1e7224 */ /* 0x000fe200078e000c */
[----:B------:R-:W-:-:S07]  /*14580*/  MOV R12, 0x145a0 ;  /* 0x000145a0000c7802 */ /* 0x000fce0000000f00 */
[----:B------:R-:W-:Y:S05]  /*14590*/  CALL.REL.NOINC `($_Z21N_Body_Simulation_GPUPKdS0_S0_S0_S0_S0_PdS1_S1_S1_S1_S1_S0_idd$__internal_accurate_pow) ;  /* 0x0000006c00387944 */ /* 0x000fea0003c00000 */
[----:B------:R-:W-:Y:S05]  /*145a0*/  BSYNC.RECONVERGENT B0 ;  /* 0x0000000000007941 */ /* 0x000fea0003800200 */
.L_x_395:
        /* <DEDUP_REMOVED lines=21> */
.L_x_398:
[----:B------:R-:W-:-:S11]  /*14700*/  DADD R12, R44, 3 ;  /* 0x400800002c0c7429 */ /* 0x000fd60000000000 */
.L_x_397:
[----:B------:R-:W-:Y:S05]  /*14710*/  BSYNC.RECONVERGENT B0 ;  /* 0x0000000000007941 */ /* 0x000fea0003800200 */
.L_x_396:
        /* <DEDUP_REMOVED lines=18> */
.L_x_400:
[----:B------:R-:W-:Y:S05]  /*14840*/  BSYNC.RECONVERGENT B1 ;  /* 0x0000000000017941 */ /* 0x000fea0003800200 */
.L_x_399:
        /* <DEDUP_REMOVED lines=55> */
.L_x_402:
[----:B------:R-:W-:Y:S05]  /*14bc0*/  BSYNC.RECONVERGENT B1 ;  /* 0x0000000000017941 */ /* 0x000fea0003800200 */
.L_x_401:
[----:B------:R-:W-:Y:S01]  /*14bd0*/  DADD R12, -RZ, |R50| ;  /* 0x00000000ff0c7229 */ /* 0x000fe20000000532 */
[----:B------:R-:W-:Y:S09]  /*14be0*/  BSSY.RECONVERGENT B0, `(.L_x_403) ;  /* 0x0000004000007945 */ /* 0x000ff20003800200 */
[----:B------:R-:W-:Y:S01]  /*14bf0*/  IMAD.MOV.U32 R30, RZ, RZ, R12 ;  /* 0x000000ffff1e7224 */ /* 0x000fe200078e000c */
[----:B------:R-:W-:-:S07]  /*14c00*/  MOV R12, 0x14c20 ;  /* 0x00014c20000c7802 */ /* 0x000fce0000000f00 */
[----:B------:R-:W-:Y:S05]  /*14c10*/  CALL.REL.NOINC `($_Z21N_Body_Simulation_GPUPKdS0_S0_S0_S0_S0_PdS1_S1_S1_S1_S1_S0_idd$__internal_accurate_pow) ;  /* 0x0000006400987944 */ /* 0x000fea0003c00000 */
[----:B------:R-:W-:Y:S05]  /*14c20*/  BSYNC.RECONVERGENT B0 ;  /* 0x0000000000007941 */ /* 0x000fea0003800200 */
.L_x_403:
        /* <DEDUP_REMOVED lines=21> */
.L_x_406:
[----:B------:R-:W-:-:S11]  /*14d80*/  DADD R12, R50, 3 ;  /* 0x40080000320c7429 */ /* 0x000fd60000000000 */
.L_x_405:
[----:B------:R-:W-:Y:S05]  /*14d90*/  BSYNC.RECONVERGENT B0 ;  /* 0x0000000000007941 */ /* 0x000fea0003800200 */
.L_x_404:
        /* <DEDUP_REMOVED lines=18> */
.L_x_408:
[----:B------:R-:W-:Y:S05]  /*14ec0*/  BSYNC.RECONVERGENT B1 ;  /* 0x0000000000017941 */ /* 0x000fea0003800200 */
.L_x_407:
        /* <DEDUP_REMOVED lines=55> */
.L_x_410:
[----:B------:R-:W-:Y:S05]  /*15240*/  BSYNC.RECONVERGENT B1 ;  /* 0x0000000000017941 */ /* 0x000fea0003800200 */
.L_x_409:
[----:B------:R-:W-:Y:S01]  /*15250*/  DADD R12, -RZ, |R44| ;  /* 0x00000000ff0c7229 */ /* 0x000fe2000000052c */
[----:B------:R-:W-:Y:S09]  /*15260*/  BSSY.RECONVERGENT B0, `(.L_x_411) ;  /* 0x0000004000007945 */ /* 0x000ff20003800200 */
[----:B------:R-:W-:Y:S01]  /*15270*/  IMAD.MOV.U32 R30, RZ, RZ, R12 ;  /* 0x000000ffff1e7224 */ /* 0x000fe200078e000c */
[----:B------:R-:W-:-:S07]  /*15280*/  MOV R12, 0x152a0 ;  /* 0x000152a0000c7802 */ /* 0x000fce0000000f00 */
[----:B------:R-:W-:Y:S05]  /*15290*/  CALL.REL.NOINC `($_Z21N_Body_Simulation_GPUPKdS0_S0_S0_S0_S0_PdS1_S1_S1_S1_S1_S0_idd$__internal_accurate_pow) ;  /* 0x0000005c00f87944 */ /* 0x000fea0003c00000 */
[----:B------:R-:W-:Y:S05]  /*152a0*/  BSYNC.RECONVERGENT B0 ;  /* 0x0000000000007941 */ /* 0x000fea0003800200 */
.L_x_411:
        /* <DEDUP_REMOVED lines=21> */
.L_x_414:
[----:B------:R-:W-:-:S11]  /*15400*/  DADD R12, R44, 3 ;  /* 0x400800002c0c7429 */ /* 0x000fd60000000000 */
.L_x_413:
[----:B------:R-:W-:Y:S05]  /*15410*/  BSYNC.RECONVERGENT B0 ;  /* 0x0000000000007941 */ /* 0x000fea0003800200 */
.L_x_412:
        /* <DEDUP_REMOVED lines=18> */
.L_x_416:
[----:B------:R-:W-:Y:S05]  /*15540*/  BSYNC.RECONVERGENT B1 ;  /* 0x0000000000017941 */ /* 0x000fea0003800200 */
.L_x_415:
        /* <DEDUP_REMOVED lines=55> */
.L_x_418:
[----:B------:R-:W-:Y:S05]  /*158c0*/  BSYNC.RECONVERGENT B1 ;  /* 0x0000000000017941 */ /* 0x000fea0003800200 */
.L_x_417:
[----:B------:R-:W-:Y:S01]  /*158d0*/  DADD R12, -RZ, |R50| ;  /* 0x00000000ff0c7229 */ /* 0x000fe20000000532 */
[----:B------:R-:W-:Y:S09]  /*158e0*/  BSSY.RECONVERGENT B0, `(.L_x_419) ;  /* 0x0000004000007945 */ /* 0x000ff20003800200 */
[----:B------:R-:W-:Y:S01]  /*158f0*/  IMAD.MOV.U32 R30, RZ, RZ, R12 ;  /* 0x000000ffff1e7224 */ /* 0x000fe200078e000c */
[----:B------:R-:W-:-:S07]  /*15900*/  MOV R12, 0x15920 ;  /* 0x00015920000c7802 */ /* 0x000fce0000000f00 */
[----:B------:R-:W-:Y:S05]  /*15910*/  CALL.REL.NOINC `($_Z21N_Body_Simulation_GPUPKdS0_S0_S0_S0_S0_PdS1_S1_S1_S1_S1_S0_idd$__internal_accurate_pow) ;  /* 0x0000005800587944 */ /* 0x000fea0003c00000 */
[----:B------:R-:W-:Y:S05]  /*15920*/  BSYNC.RECONVERGENT B0 ;  /* 0x0000000000007941 */ /* 0x000fea0003800200 */
.L_x_419:
        /* <DEDUP_REMOVED lines=21> */
.L_x_422:
[----:B------:R-:W-:-:S11]  /*15a80*/  DADD R12, R50, 3 ;  /* 0x40080000320c7429 */ /* 0x000fd60000000000 */
.L_x_421:
[----:B------:R-:W-:Y:S05]  /*15a90*/  BSYNC.RECONVERGENT B0 ;  /* 0x0000000000007941 */ /* 0x000fea0003800200 */
.L_x_420:
        /* <DEDUP_REMOVED lines=18> */
.L_x_424:
[----:B------:R-:W-:Y:S05]  /*15bc0*/  BSYNC.RECONVERGENT B1 ;  /* 0x0000000000017941 */ /* 0x000fea0003800200 */
.L_x_423:
        /* <DEDUP_REMOVED lines=55> */
.L_x_426:
[----:B------:R-:W-:Y:S05]  /*15f40*/  BSYNC.RECONVERGENT B1 ;  /* 0x0000000000017941 */ /* 0x000fea0003800200 */
.L_x_425:
[----:B------:R-:W-:Y:S01]  /*15f50*/  DADD R12, -RZ, |R44| ;  /* 0x00000000ff0c7229 */ /* 0x000fe2000000052c */
[----:B------:R-:W-:Y:S09]  /*15f60*/  BSSY.RECONVERGENT B0, `(.L_x_427) ;  /* 0x0000004000007945 */ /* 0x000ff20003800200 */
[----:B------:R-:W-:Y:S01]  /*15f70*/  IMAD.MOV.U32 R30, RZ, RZ, R12 ;  /* 0x000000ffff1e7224 */ /* 0x000fe200078e000c */
[----:B------:R-:W-:-:S07]  /*15f80*/  MOV R12, 0x15fa0 ;  /* 0x00015fa0000c7802 */ /* 0x000fce0000000f00 */
[----:B------:R-:W-:Y:S05]  /*15f90*/  CALL.REL.NOINC `($_Z21N_Body_Simulation_GPUPKdS0_S0_S0_S0_S0_PdS1_S1_S1_S1_S1_S0_idd$__internal_accurate_pow) ;  /* 0x0000005000b87944 */ /* 0x000fea0003c00000 */
[----:B------:R-:W-:Y:S05]  /*15fa0*/  BSYNC.RECONVERGENT B0 ;  /* 0x0000000000007941 */ /* 0x000fea0003800200 */
.L_x_427:
        /* <DEDUP_REMOVED lines=21> */
.L_x_430:
[----:B------:R-:W-:-:S11]  /*16100*/  DADD R12, R44, 3 ;  /* 0x400800002c0c7429 */ /* 0x000fd60000000000 */
.L_x_429:
[----:B------:R-:W-:Y:S05]  /*16110*/  BSYNC.RECONVERGENT B0 ;  /* 0x0000000000007941 */ /* 0x000fea0003800200 */
.L_x_428:
        /* <DEDUP_REMOVED lines=18> */
.L_x_432:
[----:B------:R-:W-:Y:S05]  /*16240*/  BSYNC.RECONVERGENT B1 ;  /* 0x0000000000017941 */ /* 0x000fea0003800200 */
.L_x_431:
        /* <DEDUP_REMOVED lines=55> */
.L_x_434:
[----:B------:R-:W-:Y:S05]  /*165c0*/  BSYNC.RECONVERGENT B1 ;  /* 0x0000000000017941 */ /* 0x000fea0003800200 */
.L_x_433:
[----:B------:R-:W-:Y:S01]  /*165d0*/  DADD R12, -RZ, |R50| ;  /* 0x00000000ff0c7229 */ /* 0x000fe20000000532 */
[----:B------:R-:W-:Y:S09]  /*165e0*/  BSSY.RECONVERGENT B0, `(.L_x_435) ;  /* 0x0000004000007945 */ /* 0x000ff20003800200 */
[----:B------:R-:W-:Y:S01]  /*165f0*/  IMAD.MOV.U32 R30, RZ, RZ, R12 ;  /* 0x000000ffff1e7224 */ /* 0x000fe200078e000c */
[----:B------:R-:W-:-:S07]  /*16600*/  MOV R12, 0x16620 ;  /* 0x00016620000c7802 */ /* 0x000fce0000000f00 */
[----:B------:R-:W-:Y:S05]  /*16610*/  CALL.REL.NOINC `($_Z21N_Body_Simulation_GPUPKdS0_S0_S0_S0_S0_PdS1_S1_S1_S1_S1_S0_idd$__internal_accurate_pow) ;  /* 0x0000004c00187944 */ /* 0x000fea0003c00000 */
[----:B------:R-:W-:Y:S05]  /*16620*/  BSYNC.RECONVERGENT B0 ;  /* 0x0000000000007941 */ /* 0x000fea0003800200 */
.L_x_435:
        /* <DEDUP_REMOVED lines=21> */
.L_x_438:
[----:B------:R-:W-:-:S11]  /*16780*/  DADD R12, R50, 3 ;  /* 0x40080000320c7429 */ /* 0x000fd60000000000 */
.L_x_437:
[----:B------:R-:W-:Y:S05]  /*16790*/  BSYNC.RECONVERGENT B0 ;  /* 0x0000000000007941 */ /* 0x000fea0003800200 */
.L_x_436:
        /* <DEDUP_REMOVED lines=18> */
.L_x_440:
[----:B------:R-:W-:Y:S05]  /*168c0*/  BSYNC.RECONVERGENT B1 ;  /* 0x0000000000017941 */ /* 0x000fea0003800200 */
.L_x_439:
        /* <DEDUP_REMOVED lines=55> */
.L_x_442:
[----:B------:R-:W-:Y:S05]  /*16c40*/  BSYNC.RECONVERGENT B1 ;  /* 0x0000000000017941 */ /* 0x000fea0003800200 */
.L_x_441:
[----:B------:R-:W-:Y:S01]  /*16c50*/  DADD R12, -RZ, |R44| ;  /* 0x00000000ff0c7229 */ /* 0x000fe2000000052c */
[----:B------:R-:W-:Y:S09]  /*16c60*/  BSSY.RECONVERGENT B0, `(.L_x_443) ;  /* 0x0000004000007945 */ /* 0x000ff20003800200 */
[----:B------:R-:W-:Y:S01]  /*16c70*/  IMAD.MOV.U32 R30, RZ, RZ, R12 ;  /* 0x000000ffff1e7224 */ /* 0x000fe200078e000c */
[----:B------:R-:W-:-:S07]  /*16c80*/  MOV R12, 0x16ca0 ;  /* 0x00016ca0000c7802 */ /* 0x000fce0000000f00 */
[----:B------:R-:W-:Y:S05]  /*16c90*/  CALL.REL.NOINC `($_Z21N_Body_Simulation_GPUPKdS0_S0_S0_S0_S0_PdS1_S1_S1_S1_S1_S0_idd$__internal_accurate_pow) ;  /* 0x0000004400787944 */ /* 0x000fea0003c00000 */
[----:B------:R-:W-:Y:S05]  /*16ca0*/  BSYNC.RECONVERGENT B0 ;  /* 0x0000000000007941 */ /* 0x000fea0003800200 */
.L_x_443:
        /* <DEDUP_REMOVED lines=21> */
.L_x_446:
[----:B------:R-:W-:-:S11]  /*16e00*/  DADD R12, R44, 3 ;  /* 0x400800002c0c7429 */ /* 0x000fd60000000000 */
.L_x_445:
[----:B------:R-:W-:Y:S05]  /*16e10*/  BSYNC.RECONVERGENT B0 ;  /* 0x0000000000007941 */ /* 0x000fea0003800200 */
.L_x_444:
        /* <DEDUP_REMOVED lines=18> */
.L_x_448:
[----:B------:R-:W-:Y:S05]  /*16f40*/  BSYNC.RECONVERGENT B1 ;  /* 0x0000000000017941 */ /* 0x000fea0003800200 */
.L_x_447:
        /* <DEDUP_REMOVED lines=55> */
.L_x_450:
[----:B------:R-:W-:Y:S05]  /*172c0*/  BSYNC.RECONVERGENT B1 ;  /* 0x0000000000017941 */ /* 0x000fea0003800200 */
.L_x_449:
[----:B------:R-:W-:Y:S01]  /*172d0*/  DADD R12, -RZ, |R50| ;  /* 0x00000000ff0c7229 */ /* 0x000fe20000000532 */
[----:B------:R-:W-:Y:S09]  /*172e0*/  BSSY.RECONVERGENT B0, `(.L_x_451) ;  /* 0x0000004000007945 */ /* 0x000ff20003800200 */
[----:B------:R-:W-:Y:S01]  /*172f0*/  IMAD.MOV.U32 R30, RZ, RZ, R12 ;  /* 0x000000ffff1e7224 */ /* 0x000fe200078e000c */
[----:B------:R-:W-:-:S07]  /*17300*/  MOV R12, 0x17320 ;  /* 0x00017320000c7802 */ /* 0x000fce0000000f00 */
[----:B------:R-:W-:Y:S05]  /*17310*/  CALL.REL.NOINC `($_Z21N_Body_Simulation_GPUPKdS0_S0_S0_S0_S0_PdS1_S1_S1_S1_S1_S0_idd$__internal_accurate_pow) ;  /* 0x0000003c00d87944 */ /* 0x000fea0003c00000 */
[----:B------:R-:W-:Y:S05]  /*17320*/  BSYNC.RECONVERGENT B0 ;  /* 0x0000000000007941 */ /* 0x000fea0003800200 */
.L_x_451:
        /* <DEDUP_REMOVED lines=21> */
.L_x_454:
[----:B------:R-:W-:-:S11]  /*17480*/  DADD R12, R50, 3 ;  /* 0x40080000320c7429 */ /* 0x000fd60000000000 */
.L_x_453:
[----:B------:R-:W-:Y:S05]  /*17490*/  BSYNC.RECONVERGENT B0 ;  /* 0x0000000000007941 */ /* 0x000fea0003800200 */
.L_x_452:
        /* <DEDUP_REMOVED lines=18> */
.L_x_456:
[----:B------:R-:W-:Y:S05]  /*175c0*/  BSYNC.RECONVERGENT B1 ;  /* 0x0000000000017941 */ /* 0x000fea0003800200 */
.L_x_455:
        /* <DEDUP_REMOVED lines=55> */
.L_x_458:
[----:B------:R-:W-:Y:S05]  /*17940*/  BSYNC.RECONVERGENT B1 ;  /* 0x0000000000017941 */ /* 0x000fea0003800200 */
.L_x_457:
[----:B------:R-:W-:Y:S01]  /*17950*/  DADD R12, -RZ, |R44| ;  /* 0x00000000ff0c7229 */ /* 0x000fe2000000052c */
[----:B------:R-:W-:Y:S09]  /*17960*/  BSSY.RECONVERGENT B0, `(.L_x_459) ;  /* 0x0000004000007945 */ /* 0x000ff20003800200 */
[----:B------:R-:W-:Y:S01]  /*17970*/  IMAD.MOV.U32 R30, RZ, RZ, R12 ;  /* 0x000000ffff1e7224 */ /* 0x000fe200078e000c */
[----:B------:R-:W-:-:S07]  /*17980*/  MOV R12, 0x179a0 ;  /* 0x000179a0000c7802 */ /* 0x000fce0000000f00 */
[----:B------:R-:W-:Y:S05]  /*17990*/  CALL.REL.NOINC `($_Z21N_Body_Simulation_GPUPKdS0_S0_S0_S0_S0_PdS1_S1_S1_S1_S1_S0_idd$__internal_accurate_pow) ;  /* 0x0000003800387944 */ /* 0x000fea0003c00000 */
[----:B------:R-:W-:Y:S05]  /*179a0*/  BSYNC.RECONVERGENT B0 ;  /* 0x0000000000007941 */ /* 0x000fea0003800200 */
.L_x_459:
        /* <DEDUP_REMOVED lines=21> */
.L_x_462:
[----:B------:R-:W-:-:S11]  /*17b00*/  DADD R12, R44, 3 ;  /* 0x400800002c0c7429 */ /* 0x000fd60000000000 */
.L_x_461:
[----:B------:R-:W-:Y:S05]  /*17b10*/  BSYNC.RECONVERGENT B0 ;  /* 0x0000000000007941 */ /* 0x000fea0003800200 */
.L_x_460:
        /* <DEDUP_REMOVED lines=18> */
.L_x_464:
[----:B------:R-:W-:Y:S05]  /*17c40*/  BSYNC.RECONVERGENT B1 ;  /* 0x0000000000017941 */ /* 0x000fea0003800200 */
.L_x_463:
        /* <DEDUP_REMOVED lines=55> */
.L_x_466:
[----:B------:R-:W-:Y:S05]  /*17fc0*/  BSYNC.RECONVERGENT B1 ;  /* 0x0000000000017941 */ /* 0x000fea0003800200 */
.L_x_465:
[----:B------:R-:W-:Y:S01]  /*17fd0*/  DADD R12, -RZ, |R50| ;  /* 0x00000000ff0c7229 */ /* 0x000fe20000000532 */
[----:B------:R-:W-:Y:S09]  /*17fe0*/  BSSY.RECONVERGENT B0, `(.L_x_467) ;  /* 0x0000004000007945 */ /* 0x000ff20003800200 */
[----:B------:R-:W-:Y:S01]  /*17ff0*/  IMAD.MOV.U32 R30, RZ, RZ, R12 ;  /* 0x000000ffff1e7224 */ /* 0x000fe200078e000c */
[----:B------:R-:W-:-:S07]  /*18000*/  MOV R12, 0x18020 ;  /* 0x00018020000c7802 */ /* 0x000fce0000000f00 */
[----:B------:R-:W-:Y:S05]  /*18010*/  CALL.REL.NOINC `($_Z21N_Body_Simulation_GPUPKdS0_S0_S0_S0_S0_PdS1_S1_S1_S1_S1_S0_idd$__internal_accurate_pow) ;  /* 0x0000003000987944 */ /* 0x000fea0003c00000 */
[----:B------:R-:W-:Y:S05]  /*18020*/  BSYNC.RECONVERGENT B0 ;  /* 0x0000000000007941 */ /* 0x000fea0003800200 */
.L_x_467:
        /* <DEDUP_REMOVED lines=21> */
.L_x_470:
[----:B------:R-:W-:-:S11]  /*18180*/  DADD R12, R50, 3 ;  /* 0x40080000320c7429 */ /* 0x000fd60000000000 */
.L_x_469:
[----:B------:R-:W-:Y:S05]  /*18190*/  BSYNC.RECONVERGENT B0 ;  /* 0x0000000000007941 */ /* 0x000fea0003800200 */
.L_x_468:
        /* <DEDUP_REMOVED lines=18> */
.L_x_472:
[----:B------:R-:W-:Y:S05]  /*182c0*/  BSYNC.RECONVERGENT B1 ;  /* 0x0000000000017941 */ /* 0x000fea0003800200 */
.L_x_471:
        /* <DEDUP_REMOVED lines=55> */
.L_x_474:
[----:B------:R-:W-:Y:S05]  /*18640*/  BSYNC.RECONVERGENT B1 ;  /* 0x0000000000017941 */ /* 0x000fea0003800200 */
.L_x_473:
[----:B------:R-:W-:Y:S01]  /*18650*/  DADD R12, -RZ, |R44| ;  /* 0x00000000ff0c7229 */ /* 0x000fe2000000052c */
[----:B------:R-:W-:Y:S09]  /*18660*/  BSSY.RECONVERGENT B0, `(.L_x_475) ;  /* 0x0000004000007945 */ /* 0x000ff20003800200 */
[----:B------:R-:W-:Y:S01]  /*18670*/  IMAD.MOV.U32 R30, RZ, RZ, R12 ;  /* 0x000000ffff1e7224 */ /* 0x000fe200078e000c */
[----:B------:R-:W-:-:S07]  /*18680*/  MOV R12, 0x186a0 ;  /* 0x000186a0000c7802 */ /* 0x000fce0000000f00 */
[----:B------:R-:W-:Y:S05]  /*18690*/  CALL.REL.NOINC `($_Z21N_Body_Simulation_GPUPKdS0_S0_S0_S0_S0_PdS1_S1_S1_S1_S1_S0_idd$__internal_accurate_pow) ;  /* 0x0000002800f87944 */ /* 0x000fea0003c00000 */
[----:B------:R-:W-:Y:S05]  /*186a0*/  BSYNC.RECONVERGENT B0 ;  /* 0x0000000000007941 */ /* 0x000fea0003800200 */
.L_x_475:
        /* <DEDUP_REMOVED lines=21> */
.L_x_478:
[----:B------:R-:W-:-:S11]  /*18800*/  DADD R12, R44, 3 ;  /* 0x400800002c0c7429 */ /* 0x000fd60000000000 */
.L_x_477:
[----:B------:R-:W-:Y:S05]  /*18810*/  BSYNC.RECONVERGENT B0 ;  /* 0x0000000000007941 */ /* 0x000fea0003800200 */
.L_x_476:
        /* <DEDUP_REMOVED lines=18> */
.L_x_480:
[----:B------:R-:W-:Y:S05]  /*18940*/  BSYNC.RECONVERGENT B1 ;  /* 0x0000000000017941 */ /* 0x000fea0003800200 */
.L_x_479:
        /* <DEDUP_REMOVED lines=55> */
.L_x_482:
[----:B------:R-:W-:Y:S05]  /*18cc0*/  BSYNC.RECONVERGENT B1 ;  /* 0x0000000000017941 */ /* 0x000fea0003800200 */
.L_x_481:
[----:B------:R-:W-:Y:S01]  /*18cd0*/  DADD R12, -RZ, |R50| ;  /* 0x00000000ff0c7229 */ /* 0x000fe20000000532 */
[----:B------:R-:W-:Y:S09]  /*18ce0*/  BSSY.RECONVERGENT B0, `(.L_x_483) ;  /* 0x0000004000007945 */ /* 0x000ff20003800200 */
[----:B------:R-:W-:Y:S01]  /*18cf0*/  IMAD.MOV.U32 R30, RZ, RZ, R12 ;  /* 0x000000ffff1e7224 */ /* 0x000fe200078e000c */
[----:B------:R-:W-:-:S07]  /*18d00*/  MOV R12, 0x18d20 ;  /* 0x00018d20000c7802 */ /* 0x000fce0000000f00 */
[----:B------:R-:W-:Y:S05]  /*18d10*/  CALL.REL.NOINC `($_Z21N_Body_Simulation_GPUPKdS0_S0_S0_S0_S0_PdS1_S1_S1_S1_S1_S0_idd$__internal_accurate_pow) ;  /* 0x0000002400587944 */ /* 0x000fea0003c00000 */
[----:B------:R-:W-:Y:S05]  /*18d20*/  BSYNC.RECONVERGENT B0 ;  /* 0x0000000000007941 */ /* 0x000fea0003800200 */
.L_x_483:
        /* <DEDUP_REMOVED lines=21> */
.L_x_486:
[----:B------:R-:W-:-:S11]  /*18e80*/  DADD R12, R50, 3 ;  /* 0x40080000320c7429 */ /* 0x000fd60000000000 */
.L_x_485:
[----:B------:R-:W-:Y:S05]  /*18e90*/  BSYNC.RECONVERGENT B0 ;  /* 0x0000000000007941 */ /* 0x000fea0003800200 */
.L_x_484:
        /* <DEDUP_REMOVED lines=18> */
.L_x_488:
[----:B------:R-:W-:Y:S05]  /*18fc0*/  BSYNC.RECONVERGENT B1 ;  /* 0x0000000000017941 */ /* 0x000fea0003800200 */
.L_x_487:
        /* <DEDUP_REMOVED lines=55> */
.L_x_490:
[----:B------:R-:W-:Y:S05]  /*19340*/  BSYNC.RECONVERGENT B1 ;  /* 0x0000000000017941 */ /* 0x000fea0003800200 */
.L_x_489:
[----:B------:R-:W-:Y:S01]  /*19350*/  DADD R12, -RZ, |R44| ;  /* 0x00000000ff0c7229 */ /* 0x000fe2000000052c */
[----:B------:R-:W-:Y:S09]  /*19360*/  BSSY.RECONVERGENT B0, `(.L_x_491) ;  /* 0x0000004000007945 */ /* 0x000ff20003800200 */
[----:B------:R-:W-:Y:S01]  /*19370*/  IMAD.MOV.U32 R30, RZ, RZ, R12 ;  /* 0x000000ffff1e7224 */ /* 0x000fe200078e000c */
[----:B------:R-:W-:-:S07]  /*19380*/  MOV R12, 0x193a0 ;  /* 0x000193a0000c7802 */ /* 0x000fce0000000f00 */
[----:B------:R-:W-:Y:S05]  /*19390*/  CALL.REL.NOINC `($_Z21N_Body_Simulation_GPUPKdS0_S0_S0_S0_S0_PdS1_S1_S1_S1_S1_S0_idd$__internal_accurate_pow) ;  /* 0x0000001c00b87944 */ /* 0x000fea0003c00000 */
[----:B------:R-:W-:Y:S05]  /*193a0*/  BSYNC.RECONVERGENT B0 ;  /* 0x0000000000007941 */ /* 0x000fea0003800200 */
.L_x_491:
        /* <DEDUP_REMOVED lines=21> */
.L_x_494:
[----:B------:R-:W-:-:S11]  /*19500*/  DADD R12, R44, 3 ;  /* 0x400800002c0c7429 */ /* 0x000fd60000000000 */
.L_x_493:
[----:B------:R-:W-:Y:S05]  /*19510*/  BSYNC.RECONVERGENT B0 ;  /* 0x0000000000007941 */ /* 0x000fea0003800200 */
.L_x_492:
        /* <DEDUP_REMOVED lines=18> */
.L_x_496:
[----:B------:R-:W-:Y:S05]  /*19640*/  BSYNC.RECONVERGENT B1 ;  /* 0x0000000000017941 */ /* 0x000fea0003800200 */
.L_x_495:
        /* <DEDUP_REMOVED lines=55> */
.L_x_498:
[----:B------:R-:W-:Y:S05]  /*199c0*/  BSYNC.RECONVERGENT B1 ;  /* 0x0000000000017941 */ /* 0x000fea0003800200 */
.L_x_497:
[----:B------:R-:W-:Y:S01]  /*199d0*/  DADD R12, -RZ, |R50| ;  /* 0x00000000ff0c7229 */ /* 0x000fe20000000532 */
[----:B------:R-:W-:Y:S09]  /*199e0*/  BSSY.RECONVERGENT B0, `(.L_x_499) ;  /* 0x0000004000007945 */ /* 0x000ff20003800200 */
[----:B------:R-:W-:Y:S01]  /*199f0*/  IMAD.MOV.U32 R30, RZ, RZ, R12 ;  /* 0x000000ffff1e7224 */ /* 0x000fe200078e000c */
[----:B------:R-:W-:-:S07]  /*19a00*/  MOV R12, 0x19a20 ;  /* 0x00019a20000c7802 */ /* 0x000fce0000000f00 */
[----:B------:R-:W-:Y:S05]  /*19a10*/  CALL.REL.NOINC `($_Z21N_Body_Simulation_GPUPKdS0_S0_S0_S0_S0_PdS1_S1_S1_S1_S1_S0_idd$__internal_accurate_pow) ;  /* 0x0000001800187944 */ /* 0x000fea0003c00000 */
[----:B------:R-:W-:Y:S05]  /*19a20*/  BSYNC.RECONVERGENT B0 ;  /* 0x0000000000007941 */ /* 0x000fea0003800200 */
.L_x_499:
        /* <DEDUP_REMOVED lines=21> */
.L_x_502:
[----:B------:R-:W-:-:S11]  /*19b80*/  DADD R12, R50, 3 ;  /* 0x40080000320c7429 */ /* 0x000fd60000000000 */
.L_x_501:
[----:B------:R-:W-:Y:S05]  /*19b90*/  BSYNC.RECONVERGENT B0 ;  /* 0x0000000000007941 */ /* 0x000fea0003800200 */
.L_x_500:
        /* <DEDUP_REMOVED lines=18> */
.L_x_504:
[----:B------:R-:W-:Y:S05]  /*19cc0*/  BSYNC.RECONVERGENT B1 ;  /* 0x0000000000017941 */ /* 0x000fea0003800200 */
.L_x_503:
        /* <DEDUP_REMOVED lines=55> */
.L_x_506:
[----:B------:R-:W-:Y:S05]  /*1a040*/  BSYNC.RECONVERGENT B1 ;  /* 0x0000000000017941 */ /* 0x000fea0003800200 */
.L_x_505:
[----:B------:R-:W-:Y:S01]  /*1a050*/  DADD R12, -RZ, |R44| ;  /* 0x00000000ff0c7229 */ /* 0x000fe2000000052c */
[----:B------:R-:W-:Y:S09]  /*1a060*/  BSSY.RECONVERGENT B0, `(.L_x_507) ;  /* 0x0000004000007945 */ /* 0x000ff20003800200 */
[----:B------:R-:W-:Y:S01]  /*1a070*/  IMAD.MOV.U32 R30, RZ, RZ, R12 ;  /* 0x000000ffff1e7224 */ /* 0x000fe200078e000c */
[----:B------:R-:W-:-:S07]  /*1a080*/  MOV R12, 0x1a0a0 ;  /* 0x0001a0a0000c7802 */ /* 0x000fce0000000f00 */
[----:B------:R-:W-:Y:S05]  /*1a090*/  CALL.REL.NOINC `($_Z21N_Body_Simulation_GPUPKdS0_S0_S0_S0_S0_PdS1_S1_S1_S1_S1_S0_idd$__internal_accurate_pow) ;  /* 0x0000001000787944 */ /* 0x000fea0003c00000 */
[----:B------:R-:W-:Y:S05]  /*1a0a0*/  BSYNC.RECONVERGENT B0 ;  /* 0x0000000000007941 */ /* 0x000fea0003800200 */
.L_x_507:
        /* <DEDUP_REMOVED lines=21> */
.L_x_510:
[----:B------:R-:W-:-:S11]  /*1a200*/  DADD R12, R44, 3 ;  /* 0x400800002c0c7429 */ /* 0x000fd60000000000 */
.L_x_509:
[----:B------:R-:W-:Y:S05]  /*1a210*/  BSYNC.RECONVERGENT B0 ;  /* 0x0000000000007941 */ /* 0x000fea0003800200 */
.L_x_508:
        /* <DEDUP_REMOVED lines=18> */
.L_x_512:
[----:B------:R-:W-:Y:S05]  /*1a340*/  BSYNC.RECONVERGENT B1 ;  /* 0x0000000000017941 */ /* 0x000fea0003800200 */
.L_x_511:
[----:B------:R-:W-:Y:S01]  /*1a350*/  IMAD R28, R10, 0x10, R15 ;  /* 0x000000100a1c7824 */ /* 0x000fe200078e020f */
[----:B------:R-:W-:Y:S01]  /*1a360*/  FSEL R12, R30, RZ, P0 ;  /* 0x000000ff1e0c7208 */ /* 0x000fe20000000000 */
[----:B------:R-:W-:Y:S01]  /*1a370*/  VIADD R0, R0, 0x40 ;  /* 0x0000004000007836 */ /* 0x000fe20000000000 */
[----:B------:R-:W-:Y:S01]  /*1a380*/  FSEL R13, R31, 1.875, P0 ;  /* 0x3ff000001f0d7808 */ /* 0x000fe20000000000 */
[----:B------:R-:W-:Y:S01]  /*1a390*/  UIADD3 UR13, UPT, UPT, UR13, 0x40, URZ ;  /* 0x000000400d0d7890 */ /* 0x000fe2000fffe0ff */
[----:B------:R-:W0:Y:S01]  /*1a3a0*/  LDS.64 R14, [R28] ;  /* 0x000000001c0e7984 */ /* 0x000e220000000a00 */
[----:B------:R-:W-:Y:S02]  /*1a3b0*/  IADD3 R2, PT, PT, R2, 0x40, RZ ;  /* 0x0000004002027810 */ /* 0x000fe40007ffe0ff */
[----:B------:R-:W-:Y:S01]  /*1a3c0*/  ISETP.NE.AND P0, PT, R0, RZ, PT ;  /* 0x000000ff0000720c */ /* 0x000fe20003f05270 */
[-C--:B0-----:R-:W-:Y:S02]  /*1a3d0*/  DMUL R54, R54, R14.reuse ;  /* 0x0000000e36367228 */ /* 0x081fe40000000000 */
[----:B------:R-:W-:-:S02]  /*1a3e0*/  DMUL R52, R52, R14 ;  /* 0x0000000e34347228 */ /* 0x000fc40000000000 */
[----:B------:R-:W-:-:S04]  /*1a3f0*/  DMUL R14, R50, R14 ;  /* 0x0000000e320e7228 */ /* 0x000fc80000000000 */
[C---:B------:R-:W-:Y:S02]  /*1a400*/  DFMA R60, R12.reuse, R54, R60 ;  /* 0x000000360c3c722b */ /* 0x040fe4000000003c */
[C---:B------:R-:W-:Y:S02]  /*1a410*/  DFMA R58, R12.reuse, R52, R58 ;  /* 0x000000340c3a722b */ /* 0x040fe4000000003a */
[----:B------:R-:W-:Y:S01]  /*1a420*/  DFMA R56, R12, R14, R56 ;  /* 0x0000000e0c38722b */ /* 0x000fe20000000038 */
[----:B------:R-:W-:Y:S10]  /*1a430*/  @P0 BRA `(.L_x_513) ;  /* 0xfffffe6000040947 */ /* 0x000ff4000383ffff */
[----:B------:R-:W-:-:S07]  /*1a440*/  IMAD.MOV.U32 R2, RZ, RZ, R5 ;  /* 0x000000ffff027224 */ /* 0x000fce00078e0005 */
.L_x_0:
[----:B------:R-:W-:-:S13]  /*1a450*/  ISETP.NE.AND P0, PT, R6, RZ, PT ;  /* 0x000000ff0600720c */ /* 0x000fda0003f05270 */
[----:B------:R-:W-:Y:S05]  /*1a460*/  @!P0 BRA `(.L_x_514) ;  /* 0x0000000400b48947 */ /* 0x000fea0003800000 */
[----:B------:R-:W1:Y:S01]  /*1a470*/  LDCU.64 UR18, c[0x0][0x3f8] ;  /* 0x00007f00ff1277ac */ /* 0x000e620008000a00 */
[----:B------:R-:W-:-:S05]  /*1a480*/  UMOV UR5, URZ ;  /* 0x000000ff00057c82 */ /* 0x000fca0008000000 */
.L_x_524:
[----:B------:R-:W-:Y:S01]  /*1a490*/  LOP3.LUT P1, RZ, R2, UR4, RZ, 0xfc, !PT ;  /* 0x0000000402ff7c12 */ /* 0x000fe2000f82fcff */
[----:B------:R-:W-:-:S06]  /*1a4a0*/  UIADD3 UR5, UPT, UPT, UR5, 0x1, URZ ;  /* 0x0000000105057890 */ /* 0x000fcc000fffe0ff */
[----:B------:R-:W-:-:S06]  /*1a4b0*/  ISETP.NE.AND P0, PT, R6, UR5, PT ;  /* 0x0000000506007c0c */ /* 0x000fcc000bf05270 */
[----:B------:R-:W-:Y:S07]  /*1a4c0*/  @!P1 BRA `(.L_x_515) ;  /* 0x0000000400949947 */ /* 0x000fee0003800000 */
[----:B------:R-:W2:Y:S01]  /*1a4d0*/  S2UR UR10, SR_CgaCtaId ;  /* 0x00000000000a79c3 */ /* 0x000ea20000008800 */
[----:B0-----:R-:W-:Y:S01]  /*1a4e0*/  IMAD.IADD R13, R11, 0x1, R2 ;  /* 0x000000010b0d7824 */ /* 0x001fe200078e0202 */
[----:B------:R-:W-:Y:S01]  /*1a4f0*/  UMOV UR6, 0x400 ;  /* 0x0000040000067882 */ /* 0x000fe20000000000 */
[----:B------:R-:W-:Y:S03]  /*1a500*/  BSSY.RECONVERGENT B1, `(.L_x_516) ;  /* 0x0000027000017945 */ /* 0x000fe60003800200 */
[----:B------:R-:W-:-:S05]  /*1a510*/  LOP3.LUT R12, R13, R8, RZ, 0xc0, !PT ;  /* 0x000000080d0c7212 */ /* 0x000fca00078ec0ff */
[----:B------:R-:W-:-:S05]  /*1a520*/  IMAD R0, R12, 0x8, R7 ;  /* 0x000000080c007824 */ /* 0x000fca00078e0207 */
[----:B------:R-:W0:Y:S01]  /*1a530*/  LDS.64 R44, [R0] ;  /* 0x00000000002c7984 */ /* 0x000e220000000a00 */
[----:B--2---:R-:W-:-:S06]  /*1a540*/  ULEA UR6, UR10, UR6, 0x18 ;  /* 0x000000060a067291 */ /* 0x004fcc000f8ec0ff */
[----:B------:R-:W-:-:S05]  /*1a550*/  LEA R31, R12, UR6, 0x3 ;  /* 0x000000060c1f7c11 */ /* 0x000fca000f8e18ff */
[----:B------:R2:W3:Y:S01]  /*1a560*/  LDS.64 R46, [R31] ;  /* 0x000000001f2e7984 */ /* 0x0004e20000000a00 */
[----:B------:R-:W-:-:S05]  /*1a570*/  IMAD R30, R10, 0x10, R31 ;  /* 0x000000100a1e7824 */ /* 0x000fca00078e021f */
[----:B------:R4:W1:Y:S01]  /*1a580*/  LDS.64 R14, [R30] ;  /* 0x000000001e0e7984 */ /* 0x0008620000000a00 */
[----:B--2---:R-:W-:Y:S01]  /*1a590*/  IMAD.MOV.U32 R31, RZ, RZ, 0x3fd80000 ;  /* 0x3fd80000ff1f7424 */ /* 0x004fe200078e00ff */
[----:B----4-:R-:W-:Y:S01]  /*1a5a0*/  MOV R30, 0x0 ;  /* 0x00000000001e7802 */ /* 0x010fe20000000f00 */
[----:B0----5:R-:W-:-:S08]  /*1a5b0*/  DADD R44, -R18, R44 ;  /* 0x00000000122c7229 */ /* 0x021fd0000000012c */
[----:B------:R-:W-:Y:S02]  /*1a5c0*/  DMUL R12, R44, R44 ;  /* 0x0000002c2c0c7228 */ /* 0x000fe40000000000 */
[----:B---3--:R-:W-:Y:S02]  /*1a5d0*/  DADD R46, -R20, R46 ;  /* 0x00000000142e7229 */ /* 0x008fe4000000012e */
[----:B-1----:R-:W-:-:S06]  /*1a5e0*/  DADD R14, -R16, R14 ;  /* 0x00000000100e7229 */ /* 0x002fcc000000010e */
[----:B------:R-:W-:-:S08]  /*1a5f0*/  DFMA R12, R46, R46, R12 ;  /* 0x0000002e2e0c722b */ /* 0x000fd0000000000c */
[----:B------:R-:W-:-:S08]  /*1a600*/  DFMA R12, R14, R14, R12 ;  /* 0x0000000e0e0c722b */ /* 0x000fd0000000000c */
[----:B------:R-:W-:-:S06]  /*1a610*/  DADD R48, R12, UR18 ;  /* 0x000000120c307e29 */ /* 0x000fcc0008000000 */
        /* <DEDUP_REMOVED lines=21> */
.L_x_517:
[----:B------:R-:W-:Y:S05]  /*1a770*/  BSYNC.RECONVERGENT B1 ;  /* 0x0000000000017941 */ /* 0x000fea0003800200 */
.L_x_516:
[----:B------:R-:W-:Y:S01]  /*1a780*/  DADD R12, -RZ, |R50| ;  /* 0x00000000ff0c7229 */ /* 0x000fe20000000532 */
[----:B------:R-:W-:Y:S09]  /*1a790*/  BSSY.RECONVERGENT B0, `(.L_x_518) ;  /* 0x0000004000007945 */ /* 0x000ff20003800200 */
[----:B------:R-:W-:Y:S01]  /*1a7a0*/  IMAD.MOV.U32 R30, RZ, RZ, R12 ;  /* 0x000000ffff1e7224 */ /* 0x000fe200078e000c */
[----:B------:R-:W-:-:S07]  /*1a7b0*/  MOV R12, 0x1a7d0 ;  /* 0x0001a7d0000c7802 */ /* 0x000fce0000000f00 */
[----:B------:R-:W-:Y:S05]  /*1a7c0*/  CALL.REL.NOINC `($_Z21N_Body_Simulation_GPUPKdS0_S0_S0_S0_S0_PdS1_S1_S1_S1_S1_S0_idd$__internal_accurate_pow) ;  /* 0x0000000800ac7944 */ /* 0x000fea0003c00000 */
[----:B------:R-:W-:Y:S05]  /*1a7d0*/  BSYNC.RECONVERGENT B0 ;  /* 0x0000000000007941 */ /* 0x000fea0003800200 */
.L_x_518:
        /* <DEDUP_REMOVED lines=21> */
.L_x_521:
[----:B------:R-:W-:-:S11]  /*1a930*/  DADD R12, R50, 3 ;  /* 0x40080000320c7429 */ /* 0x000fd60000000000 */
.L_x_520:
[----:B------:R-:W-:Y:S05]  /*1a940*/  BSYNC.RECONVERGENT B0 ;  /* 0x0000000000007941 */ /* 0x000fea0003800200 */
.L_x_519:
        /* <DEDUP_REMOVED lines=12> */
[----:B------:R-:W-:-:S04]  /*1aa10*/  IMAD.MOV.U32 R28, RZ, RZ, R12 ;  /* 0x000000ffff1c7224 */ /* 0x000fc800078e000c */
[----:B------:R-:W-:Y:S01]  /*1aa20*/  VIADD R12, R29, 0xfff00000 ;  /* 0xfff000001d0c7836 */ /* 0x000fe20000000000 */
[----:B------:R-:W-:-:S07]  /*1aa30*/  MOV R29, 0x1aa50 ;  /* 0x0001aa50001d7802 */ /* 0x000fce0000000f00 */
[----:B------:R-:W-:Y:S05]  /*1aa40*/  CALL.REL.NOINC `($__internal_0_$__cuda_sm20_dblrcp_rn_slowpath_v3) ;  /* 0x0000000000b47944 */ /* 0x000fea0003c00000 */
[----:B------:R-:W-:Y:S02]  /*1aa50*/  IMAD.MOV.U32 R30, RZ, RZ, R12 ;  /* 0x000000ffff1e7224 */ /* 0x000fe400078e000c */
[----:B------:R-:W-:-:S07]  /*1aa60*/  IMAD.MOV.U32 R31, RZ, RZ, R13 ;  /* 0x000000ffff1f7224 */ /* 0x000fce00078e000d */
.L_x_523:
[----:B------:R-:W-:Y:S05]  /*1aa70*/  BSYNC.RECONVERGENT B1 ;  /* 0x0000000000017941 */ /* 0x000fea0003800200 */
.L_x_522:
[----:B------:R-:W-:Y:S02]  /*1aa80*/  LEA R28, R10, R0, 0x4 ;  /* 0x000000000a1c7211 */ /* 0x000fe400078e20ff */
[----:B------:R-:W-:Y:S02]  /*1aa90*/  FSEL R12, R30, RZ, P1 ;  /* 0x000000ff1e0c7208 */ /* 0x000fe40000800000 */
[----:B------:R-:W-:Y:S02]  /*1aaa0*/  FSEL R13, R31, 1.875, P1 ;  /* 0x3ff000001f0d7808 */ /* 0x000fe40000800000 */
[----:B------:R-:W0:Y:S02]  /*1aab0*/  LDS.64 R28, [R28] ;  /* 0x000000001c1c7984 */ /* 0x000e240000000a00 */
[-C--:B0-----:R-:W-:Y:S02]  /*1aac0*/  DMUL R46, R46, R28.reuse ;  /* 0x0000001c2e2e7228 */ /* 0x081fe40000000000 */
[----:B------:R-:W-:-:S02]  /*1aad0*/  DMUL R44, R44, R28 ;  /* 0x0000001c2c2c7228 */ /* 0x000fc40000000000 */
[----:B------:R-:W-:-:S04]  /*1aae0*/  DMUL R14, R14, R28 ;  /* 0x0000001c0e0e7228 */ /* 0x000fc80000000000 */
[C---:B------:R-:W-:Y:S02]  /*1aaf0*/  DFMA R60, R12.reuse, R46, R60 ;  /* 0x0000002e0c3c722b */ /* 0x040fe4000000003c */
[C---:B------:R-:W-:Y:S02]  /*1ab00*/  DFMA R58, R12.reuse, R44, R58 ;  /* 0x0000002c0c3a722b */ /* 0x040fe4000000003a */
[----:B------:R-:W-:-:S11]  /*1ab10*/  DFMA R56, R12, R14, R56 ;  /* 0x0000000e0c38722b */ /* 0x000fd60000000038 */
.L_x_515:
[----:B------:R-:W-:Y:S01]  /*1ab20*/  VIADD R2, R2, 0x1 ;  /* 0x0000000102027836 */ /* 0x000fe20000000000 */
[----:B------:R-:W-:Y:S06]  /*1ab30*/  @P0 BRA `(.L_x_524) ;  /* 0xfffffff800540947 */ /* 0x000fec000383ffff */
.L_x_514:
[----:B------:R-:W-:Y:S01]  /*1ab40*/  BAR.SYNC.DEFER_BLOCKING 0x0 ;  /* 0x0000000000007b1d */ /* 0x000fe20000010000 */
[----:B------:R-:W-:-:S04]  /*1ab50*/  UIADD3 UR4, UPT, UPT, UR4, 0x1, URZ ;  /* 0x0000000104047890 */ /* 0x000fc8000fffe0ff */
[----:B------:R-:W-:-:S09]  /*1ab60*/  UISETP.NE.AND UP0, UPT, UR4, UR12, UPT ;  /* 0x0000000c0400728c */ /* 0x000fd2000bf05270 */
[----:B------:R-:W-:Y:S05]  /*1ab70*/  BRA.U UP0, `(.L_x_525) ;  /* 0xfffffe5500b87547 */ /* 0x000fea000b83ffff */
[----:B------:R-:W2:Y:S01]  /*1ab80*/  LDCU.64 UR10, c[0x0][0x3f0] ;  /* 0x00007e00ff0a77ac */ /* 0x000ea20008000a00 */
[----:B0-----:R-:W0:Y:S08]  /*1ab90*/  LDC.64 R2, c[0x0][0x3c8] ;  /* 0x0000f200ff027b82 */ /* 0x001e300000000a00 */
[----:B------:R-:W3:Y:S08]  /*1aba0*/  LDC.64 R4, c[0x0][0x3d0] ;  /* 0x0000f400ff047b82 */ /* 0x000ef00000000a00 */
[----:B------:R-:W4:Y:S01]  /*1abb0*/  LDC.64 R6, c[0x0][0x3d8] ;  /* 0x0000f600ff067b82 */ /* 0x000f220000000a00 */
[----:B--2--5:R-:W-:-:S02]  /*1abc0*/  DFMA R26, R60, UR10, R26 ;  /* 0x0000000a3c1a7c2b */ /* 0x024fc4000800001a */
[----:B------:R-:W-:Y:S02]  /*1abd0*/  DFMA R24, R58, UR10, R24 ;  /* 0x0000000a3a187c2b */ /* 0x000fe40008000018 */
[----:B------:R-:W-:-:S03]  /*1abe0*/  DFMA R22, R56, UR10, R22 ;  /* 0x0000000a38167c2b */ /* 0x000fc60008000016 */
[----:B------:R-:W2:Y:S01]  /*1abf0*/  LDC.64 R10, c[0x0][0x3b0] ;  /* 0x0000ec00ff0a7b82 */ /* 0x000ea20000000a00 */
[C---:B0-----:R-:W-:Y:S01]  /*1ac00*/  IMAD.WIDE R2, R9.reuse, 0x8, R2 ;  /* 0x0000000809027825 */ /* 0x041fe200078e0202 */
[----:B------:R-:W-:Y:S02]  /*1ac10*/  DFMA R20, R26, UR10, R20 ;  /* 0x0000000a1a147c2b */ /* 0x000fe40008000014 */
[----:B------:R-:W-:Y:S02]  /*1ac20*/  DFMA R18, R24, UR10, R18 ;  /* 0x0000000a18127c2b */ /* 0x000fe40008000012 */
[----:B------:R-:W-:Y:S01]  /*1ac30*/  DFMA R16, R22, UR10, R16 ;  /* 0x0000000a16107c2b */ /* 0x000fe20008000010 */
[----:B------:R-:W-:Y:S01]  /*1ac40*/  STG.E.64 desc[UR8][R2.64], R26 ;  /* 0x0000001a02007986 */ /* 0x000fe2000c101b08 */
[----:B------:R-:W0:Y:S01]  /*1ac50*/  LDC.64 R12, c[0x0][0x3b8] ;  /* 0x0000ee00ff0c7b82 */ /* 0x000e220000000a00 */
[----:B---3--:R-:W-:-:S05]  /*1ac60*/  IMAD.WIDE R4, R9, 0x8, R4 ;  /* 0x0000000809047825 */ /* 0x008fca00078e0204 */
[----:B------:R-:W-:Y:S02]  /*1ac70*/  STG.E.64 desc[UR8][R4.64], R24 ;  /* 0x0000001804007986 */ /* 0x000fe4000c101b08 */
[----:B------:R-:W3:Y:S01]  /*1ac80*/  LDC.64 R14, c[0x0][0x3c0] ;  /* 0x0000f000ff0e7b82 */ /* 0x000ee20000000a00 */
[----:B----4-:R-:W-:-:S05]  /*1ac90*/  IMAD.WIDE R6, R9, 0x8, R6 ;  /* 0x0000000809067825 */ /* 0x010fca00078e0206 */
[----:B------:R-:W-:Y:S01]  /*1aca0*/  STG.E.64 desc[UR8][R6.64], R22 ;  /* 0x0000001606007986 */ /* 0x000fe2000c101b08 */
[----:B--2---:R-:W-:-:S05]  /*1acb0*/  IMAD.WIDE R10, R9, 0x8, R10 ;  /* 0x00000008090a7825 */ /* 0x004fca00078e020a */
[----:B------:R-:W-:Y:S01]  /*1acc0*/  STG.E.64 desc[UR8][R10.64], R20 ;  /* 0x000000140a007986 */ /* 0x000fe2000c101b08 */
[----:B0-----:R-:W-:-:S05]  /*1acd0*/  IMAD.WIDE R12, R9, 0x8, R12 ;  /* 0x00000008090c7825 */ /* 0x001fca00078e020c */
[----:B------:R-:W-:Y:S01]  /*1ace0*/  STG.E.64 desc[UR8][R12.64], R18 ;  /* 0x000000120c007986 */ /* 0x000fe2000c101b08 */
[----:B---3--:R-:W-:-:S05]  /*1acf0*/  IMAD.WIDE R8, R9, 0x8, R14 ;  /* 0x0000000809087825 */ /* 0x008fca00078e020e */
[----:B------:R-:W-:Y:S01]  /*1ad00*/  STG.E.64 desc[UR8][R8.64], R16 ;  /* 0x0000001008007986 */ /* 0x000fe2000c101b08 */
[----:B-1----:R-:W-:Y:S05]  /*1ad10*/  EXIT ;  /* 0x000000000000794d */ /* 0x002fea0003800000 */
        .weak           $__internal_0_$__cuda_sm20_dblrcp_rn_slowpath_v3
        .type           $__internal_0_$__cuda_sm20_dblrcp_rn_slowpath_v3,@function
        .size           $__internal_0_$__cuda_sm20_dblrcp_rn_slowpath_v3,($__internal_1_$__cuda_sm20_dsqrt_rn_f64_mediumpath_v1 - $__internal_0_$__cuda_sm20_dblrcp_rn_slowpath_v3)
$__internal_0_$__cuda_sm20_dblrcp_rn_slowpath_v3:
[----:B------:R-:W-:Y:S01]  /*1ad20*/  IMAD.MOV.U32 R30, RZ, RZ, R28 ;  /* 0x000000ffff1e7224 */ /* 0x000fe200078e001c */
[----:B------:R-:W-:Y:S01]  /*1ad30*/  BSSY.RECONVERGENT B0, `(.L_x_526) ;  /* 0x0000024000007945 */ /* 0x000fe20003800200 */
[----:B------:R-:W-:-:S06]  /*1ad40*/  IMAD.MOV.U32 R31, RZ, RZ, R13 ;  /* 0x000000ffff1f7224 */ /* 0x000fcc00078e000d */
[----:B------:R-:W-:-:S14]  /*1ad50*/  DSETP.GTU.AND P2, PT, |R30|, +INF , PT ;  /* 0x7ff000001e00742a */ /* 0x000fdc0003f4c200 */
[----:B------:R-:W-:Y:S05]  /*1ad60*/  @P2 BRA `(.L_x_527) ;  /* 0x0000000000782947 */ /* 0x000fea0003800000 */
[----:B------:R-:W-:-:S05]  /*1ad70*/  LOP3.LUT R13, R13, 0x7fffffff, RZ, 0xc0, !PT ;  /* 0x7fffffff0d0d7812 */ /* 0x000fca00078ec0ff */
[----:B------:R-:W-:-:S05]  /*1ad80*/  VIADD R28, R13, 0xffffffff ;  /* 0xffffffff0d1c7836 */ /* 0x000fca0000000000 */
[----:B------:R-:W-:-:S13]  /*1ad90*/  ISETP.GE.U32.AND P2, PT, R28, 0x7fefffff, PT ;  /* 0x7fefffff1c00780c */ /* 0x000fda0003f46070 */
[----:B------:R-:W-:Y:S01]  /*1ada0*/  @P2 LOP3.LUT R33, R31, 0x7ff00000, RZ, 0x3c, !PT ;  /* 0x7ff000001f212812 */ /* 0x000fe200078e3cff */
[----:B------:R-:W-:Y:S01]  /*1adb0*/  @P2 IMAD.MOV.U32 R32, RZ, RZ, RZ ;  /* 0x000000ffff202224 */ /* 0x000fe200078e00ff */
[----:B------:R-:W-:Y:S06]  /*1adc0*/  @P2 BRA `(.L_x_528) ;  /* 0x0000000000682947 */ /* 0x000fec0003800000 */
[----:B------:R-:W-:-:S13]  /*1add0*/  ISETP.GE.U32.AND P2, PT, R13, 0x1000001, PT ;  /* 0x010000010d00780c */ /* 0x000fda0003f46070 */
[----:B------:R-:W-:Y:S05]  /*1ade0*/  @!P2 BRA `(.L_x_529) ;  /* 0x000000000034a947 */ /* 0x000fea0003800000 */
[----:B------:R-:W-:Y:S01]  /*1adf0*/  IADD3 R33, PT, PT, R31, -0x3fe00000, RZ ;  /* 0xc02000001f217810 */ /* 0x000fe20007ffe0ff */
[----:B------:R-:W-:-:S03]  /*1ae00*/  IMAD.MOV.U32 R32, RZ, RZ, R30 ;  /* 0x000000ffff207224 */ /* 0x000fc600078e001e */
[----:B------:R-:W0:Y:S03]  /*1ae10*/  MUFU.RCP64H R13, R33 ;  /* 0x00000021000d7308 */ /* 0x000e260000001800 */
[----:B0-----:R-:W-:-:S08]  /*1ae20*/  DFMA R34, -R32, R12, 1 ;  /* 0x3ff000002022742b */ /* 0x001fd0000000010c */
[----:B------:R-:W-:-:S08]  /*1ae30*/  DFMA R34, R34, R34, R34 ;  /* 0x000000222222722b */ /* 0x000fd00000000022 */
[----:B------:R-:W-:-:S08]  /*1ae40*/  DFMA R34, R12, R34, R12 ;  /* 0x000000220c22722b */ /* 0x000fd0000000000c */
[----:B------:R-:W-:-:S08]  /*1ae50*/  DFMA R32, -R32, R34, 1 ;  /* 0x3ff000002020742b */ /* 0x000fd00000000122 */
[----:B------:R-:W-:-:S08]  /*1ae60*/  DFMA R32, R34, R32, R34 ;  /* 0x000000202220722b */ /* 0x000fd00000000022 */
[----:B------:R-:W-:-:S08]  /*1ae70*/  DMUL R32, R32, 2.2250738585072013831e-308 ;  /* 0x0010000020207828 */ /* 0x000fd00000000000 */
[----:B------:R-:W-:-:S08]  /*1ae80*/  DFMA R12, -R30, R32, 1 ;  /* 0x3ff000001e0c742b */ /* 0x000fd00000000120 */
[----:B------:R-:W-:-:S08]  /*1ae90*/  DFMA R12, R12, R12, R12 ;  /* 0x0000000c0c0c722b */ /* 0x000fd0000000000c */
[----:B------:R-:W-:Y:S01]  /*1aea0*/  DFMA R32, R32, R12, R32 ;  /* 0x0000000c2020722b */ /* 0x000fe20000000020 */
[----:B------:R-:W-:Y:S10]  /*1aeb0*/  BRA `(.L_x_528) ;  /* 0x00000000002c7947 */ /* 0x000ff40003800000 */
.L_x_529:
[----:B------:R-:W-:-:S06]  /*1aec0*/  DMUL R30, R30, 8.11296384146066816958e+31 ;  /* 0x469000001e1e7828 */ /* 0x000fcc0000000000 */
[----:B------:R-:W0:Y:S02]  /*1aed0*/  MUFU.RCP64H R13, R31 ;  /* 0x0000001f000d7308 */ /* 0x000e240000001800 */
[----:B0-----:R-:W-:-:S08]  /*1aee0*/  DFMA R32, -R30, R12, 1 ;  /* 0x3ff000001e20742b */ /* 0x001fd0000000010c */
[----:B------:R-:W-:-:S08]  /*1aef0*/  DFMA R32, R32, R32, R32 ;  /* 0x000000202020722b */ /* 0x000fd00000000020 */
[----:B------:R-:W-:-:S08]  /*1af00*/  DFMA R32, R12, R32, R12 ;  /* 0x000000200c20722b */ /* 0x000fd0000000000c */
[----:B------:R-:W-:-:S08]  /*1af10*/  DFMA R30, -R30, R32, 1 ;  /* 0x3ff000001e1e742b */ /* 0x000fd00000000120 */
[----:B------:R-:W-:-:S08]  /*1af20*/  DFMA R30, R32, R30, R32 ;  /* 0x0000001e201e722b */ /* 0x000fd00000000020 */
[----:B------:R-:W-:Y:S01]  /*1af30*/  DMUL R32, R30, 8.11296384146066816958e+31 ;  /* 0x469000001e207828 */ /* 0x000fe20000000000 */
[----:B------:R-:W-:Y:S10]  /*1af40*/  BRA `(.L_x_528) ;  /* 0x0000000000087947 */ /* 0x000ff40003800000 */
.L_x_527:
[----:B------:R-:W-:Y:S01]  /*1af50*/  LOP3.LUT R33, R31, 0x80000, RZ, 0xfc, !PT ;  /* 0x000800001f217812 */ /* 0x000fe200078efcff */
[----:B------:R-:W-:-:S07]  /*1af60*/  IMAD.MOV.U32 R32, RZ, RZ, R30 ;  /* 0x000000ffff207224 */ /* 0x000fce00078e001e */
.L_x_528:
[----:B------:R-:W-:Y:S05]  /*1af70*/  BSYNC.RECONVERGENT B0 ;  /* 0x0000000000007941 */ /* 0x000fea0003800200 */
.L_x_526:
[----:B------:R-:W-:Y:S01]  /*1af80*/  IMAD.MOV.U32 R28, RZ, RZ, R29 ;  /* 0x000000ffff1c7224 */ /* 0x000fe200078e001d */
[----:B------:R-:W-:Y:S01]  /*1af90*/  MOV R29, 0x0 ;  /* 0x00000000001d7802 */ /* 0x000fe20000000f00 */
[----:B------:R-:W-:Y:S02]  /*1afa0*/  IMAD.MOV.U32 R12, RZ, RZ, R32 ;  /* 0x000000ffff0c7224 */ /* 0x000fe400078e0020 */
[----:B------:R-:W-:Y:S01]  /*1afb0*/  IMAD.MOV.U32 R13, RZ, RZ, R33 ;  /* 0x000000ffff0d7224 */ /* 0x000fe200078e0021 */
[----:B------:R-:W-:Y:S06]  /*1afc0*/  RET.REL.NODEC R28 `(_Z21N_Body_Simulation_GPUPKdS0_S0_S0_S0_S0_PdS1_S1_S1_S1_S1_S0_idd) ;  /* 0xfffffe501c0c7950 */ /* 0x000fec0003c3ffff */
        .weak           $__internal_1_$__cuda_sm20_dsqrt_rn_f64_mediumpath_v1
        .type           $__internal_1_$__cuda_sm20_dsqrt_rn_f64_mediumpath_v1,@function
        .size           $__internal_1_$__cuda_sm20_dsqrt_rn_f64_mediumpath_v1,($_Z21N_Body_Simulation_GPUPKdS0_S0_S0_S0_S0_PdS1_S1_S1_S1_S1_S0_idd$__internal_accurate_pow - $__internal_1_$__cuda_sm20_dsqrt_rn_f64_mediumpath_v1)
$__internal_1_$__cuda_sm20_dsqrt_rn_f64_mediumpath_v1:
[----:B------:R-:W-:Y:S01]  /*1afd0*/  ISETP.GE.U32.AND P1, PT, R28, -0x3400000, PT ;  /* 0xfcc000001c00780c */ /* 0x000fe20003f26070 */
[----:B------:R-:W-:Y:S01]  /*1afe0*/  BSSY.RECONVERGENT B0, `(.L_x_530) ;  /* 0x0000024000007945 */ /* 0x000fe20003800200 */
[----:B------:R-:W-:-:S11]  /*1aff0*/  IMAD.MOV.U32 R28, RZ, RZ, R34 ;  /* 0x000000ffff1c7224 */ /* 0x000fd600078e0022 */
[----:B------:R-:W-:Y:S05]  /*1b000*/  @!P1 BRA `(.L_x_531) ;  /* 0x0000000000209947 */ /* 0x000fea0003800000 */
[----:B------:R-:W-:-:S10]  /*1b010*/  DFMA.RM R30, R32, R28, R30 ;  /* 0x0000001c201e722b */ /* 0x000fd4000000401e */
[----:B------:R-:W-:-:S05]  /*1b020*/  IADD3 R28, P1, PT, R30, 0x1, RZ ;  /* 0x000000011e1c7810 */ /* 0x000fca0007f3e0ff */
[----:B------:R-:W-:-:S06]  /*1b030*/  IMAD.X R29, RZ, RZ, R31, P1 ;  /* 0x000000ffff1d7224 */ /* 0x000fcc00008e061f */
[----:B------:R-:W-:-:S08]  /*1b040*/  DFMA.RP R12, -R30, R28, R12 ;  /* 0x0000001c1e0c722b */ /* 0x000fd0000000810c */
[----:B------:R-:W-:-:S06]  /*1b050*/  DSETP.GT.AND P1, PT, R12, RZ, PT ;  /* 0x000000ff0c00722a */ /* 0x000fcc0003f24000 */
[----:B------:R-:W-:Y:S02]  /*1b060*/  FSEL R28, R28, R30, P1 ;  /* 0x0000001e1c1c7208 */ /* 0x000fe40000800000 */
[----:B------:R-:W-:Y:S01]  /*1b070*/  FSEL R29, R29, R31, P1 ;  /* 0x0000001f1d1d7208 */ /* 0x000fe20000800000 */
[----:B------:R-:W-:Y:S06]  /*1b080*/  BRA `(.L_x_532) ;  /* 0x0000000000647947 */ /* 0x000fec0003800000 */
.L_x_531:
[----:B------:R-:W-:-:S14]  /*1b090*/  DSETP.NE.AND P1, PT, R12, RZ, PT ;  /* 0x000000ff0c00722a */ /* 0x000fdc0003f25000 */
[----:B------:R-:W-:Y:S05]  /*1b0a0*/  @!P1 BRA `(.L_x_533) ;  /* 0x0000000000589947 */ /* 0x000fea0003800000 */
[----:B------:R-:W-:-:S13]  /*1b0b0*/  ISETP.GE.AND P1, PT, R13, RZ, PT ;  /* 0x000000ff0d00720c */ /* 0x000fda0003f26270 */
[----:B------:R-:W-:Y:S02]  /*1b0c0*/  @!P1 IMAD.MOV.U32 R28, RZ, RZ, 0x0 ;  /* 0x00000000ff1c9424 */ /* 0x000fe400078e00ff */
[----:B------:R-:W-:Y:S01]  /*1b0d0*/  @!P1 IMAD.MOV.U32 R29, RZ, RZ, -0x80000 ;  /* 0xfff80000ff1d9424 */ /* 0x000fe200078e00ff */
[----:B------:R-:W-:Y:S06]  /*1b0e0*/  @!P1 BRA `(.L_x_532) ;  /* 0x00000000004c9947 */ /* 0x000fec0003800000 */
[----:B------:R-:W-:-:S13]  /*1b0f0*/  ISETP.GT.AND P1, PT, R13, 0x7fefffff, PT ;  /* 0x7fefffff0d00780c */ /* 0x000fda0003f24270 */
[----:B------:R-:W-:Y:S05]  /*1b100*/  @P1 BRA `(.L_x_533) ;  /* 0x0000000000401947 */ /* 0x000fea0003800000 */
[----:B------:R-:W-:Y:S01]  /*1b110*/  DMUL R32, R12, 8.11296384146066816958e+31 ;  /* 0x469000000c207828 */ /* 0x000fe20000000000 */
[----:B------:R-:W-:Y:S01]  /*1b120*/  IMAD.MOV.U32 R30, RZ, RZ, RZ ;  /* 0x000000ffff1e7224 */ /* 0x000fe200078e00ff */
[----:B------:R-:W-:Y:S01]  /*1b130*/  MOV R12, 0x0 ;  /* 0x00000000000c7802 */ /* 0x000fe20000000f00 */
[----:B------:R-:W-:-:S03]  /*1b140*/  IMAD.MOV.U32 R13, RZ, RZ, 0x3fd80000 ;  /* 0x3fd80000ff0d7424 */ /* 0x000fc600078e00ff */
[----:B------:R-:W0:Y:S02]  /*1b150*/  MUFU.RSQ64H R31, R33 ;  /* 0x00000021001f7308 */ /* 0x000e240000001c00 */
[----:B0-----:R-:W-:-:S08]  /*1b160*/  DMUL R28, R30, R30 ;  /* 0x0000001e1e1c7228 */ /* 0x001fd00000000000 */
[----:B------:R-:W-:-:S08]  /*1b170*/  DFMA R28, R32, -R28, 1 ;  /* 0x3ff00000201c742b */ /* 0x000fd0000000081c */
[----:B------:R-:W-:Y:S02]  /*1b180*/  DFMA R12, R28, R12, 0.5 ;  /* 0x3fe000001c0c742b */ /* 0x000fe4000000000c */
[----:B------:R-:W-:-:S08]  /*1b190*/  DMUL R28, R30, R28 ;  /* 0x0000001c1e1c7228 */ /* 0x000fd00000000000 */
[----:B------:R-:W-:-:S08]  /*1b1a0*/  DFMA R28, R12, R28, R30 ;  /* 0x0000001c0c1c722b */ /* 0x000fd0000000001e */
[----:B------:R-:W-:Y:S02]  /*1b1b0*/  DMUL R12, R32, R28 ;  /* 0x0000001c200c7228 */ /* 0x000fe40000000000 */
[----:B------:R-:W-:-:S06]  /*1b1c0*/  VIADD R29, R29, 0xfff00000 ;  /* 0xfff000001d1d7836 */ /* 0x000fcc0000000000 */
[----:B------:R-:W-:-:S08]  /*1b1d0*/  DFMA R32, R12, -R12, R32 ;  /* 0x8000000c0c20722b */ /* 0x000fd00000000020 */
[----:B------:R-:W-:-:S10]  /*1b1e0*/  DFMA R28, R28, R32, R12 ;  /* 0x000000201c1c722b */ /* 0x000fd4000000000c */
[----:B------:R-:W-:Y:S01]  /*1b1f0*/  VIADD R29, R29, 0xfcb00000 ;  /* 0xfcb000001d1d7836 */ /* 0x000fe20000000000 */
[----:B------:R-:W-:Y:S06]  /*1b200*/  BRA `(.L_x_532) ;  /* 0x0000000000047947 */ /* 0x000fec0003800000 */
.L_x_533:
[----:B------:R-:W-:-:S11]  /*1b210*/  DADD R28, R12, R12 ;  /* 0x000000000c1c7229 */ /* 0x000fd6000000000c */
.L_x_532:
[----:B------:R-:W-:Y:S05]  /*1b220*/  BSYNC.RECONVERGENT B0 ;  /* 0x0000000000007941 */ /* 0x000fea0003800200 */
.L_x_530:
[----:B------:R-:W-:Y:S01]  /*1b230*/  IMAD.MOV.U32 R12, RZ, RZ, R28 ;  /* 0x000000ffff0c7224 */ /* 0x000fe200078e001c */
[----:B------:R-:W-:Y:S01]  /*1b240*/  MOV R28, R35 ;  /* 0x00000023001c7202 */ /* 0x000fe20000000f00 */
[----:B------:R-:W-:Y:S02]  /*1b250*/  IMAD.MOV.U32 R13, RZ, RZ, R29 ;  /* 0x000000ffff0d7224 */ /* 0x000fe400078e001d */
[----:B------:R-:W-:-:S04]  /*1b260*/  IMAD.MOV.U32 R29, RZ, RZ, 0x0 ;  /* 0x00000000ff1d7424 */ /* 0x000fc800078e00ff */
[----:B------:R-:W-:Y:S05]  /*1b270*/  RET.REL.NODEC R28 `(_Z21N_Body_Simulation_GPUPKdS0_S0_S0_S0_S0_PdS1_S1_S1_S1_S1_S0_idd) ;  /* 0xfffffe4c1c607950 */ /* 0x000fea0003c3ffff */
        .type           $_Z21N_Body_Simulation_GPUPKdS0_S0_S0_S0_S0_PdS1_S1_S1_S1_S1_S0_idd$__internal_accurate_pow,@function
        .size           $_Z21N_Body_Simulation_GPUPKdS0_S0_S0_S0_S0_PdS1_S1_S1_S1_S1_S0_idd$__internal_accurate_pow,(.L_x_538 - $_Z21N_Body_Simulation_GPUPKdS0_S0_S0_S0_S0_PdS1_S1_S1_S1_S1_S0_idd$__internal_accurate_pow)
$_Z21N_Body_Simulation_GPUPKdS0_S0_S0_S0_S0_PdS1_S1_S1_S1_S1_S0_idd$__internal_accurate_pow:
[----:B------:R-:W-:Y:S01]  /*1b280*/  ISETP.GT.U32.AND P1, PT, R13, 0xfffff, PT ;  /* 0x000fffff0d00780c */ /* 0x000fe20003f24070 */
[----:B------:R-:W-:Y:S01]  /*1b290*/  IMAD.MOV.U32 R28, RZ, RZ, R30 ;  /* 0x000000ffff1c7224 */ /* 0x000fe200078e001e */
[----:B------:R-:W-:Y:S01]  /*1b2a0*/  UMOV UR14, 0x7d2cafe2 ;  /* 0x7d2cafe2000e7882 */ /* 0x000fe20000000000 */
[--C-:B------:R-:W-:Y:S01]  /*1b2b0*/  IMAD.MOV.U32 R29, RZ, RZ, R13.reuse ;  /* 0x000000ffff1d7224 */ /* 0x100fe200078e000d */
[----:B------:R-:W-:Y:S01]  /*1b2c0*/  UMOV UR15, 0x3eb0f5ff ;  /* 0x3eb0f5ff000f7882 */ /* 0x000fe20000000000 */
[--C-:B------:R-:W-:Y:S01]  /*1b2d0*/  IMAD.MOV.U32 R31, RZ, RZ, R13.reuse ;  /* 0x000000ffff1f7224 */ /* 0x100fe200078e000d */
[----:B------:R-:W-:Y:S01]  /*1b2e0*/  SHF.R.U32.HI R13, RZ, 0x14, R13 ;  /* 0x00000014ff0d7819 */ /* 0x000fe2000001160d */
[----:B------:R-:W-:Y:S01]  /*1b2f0*/  IMAD.MOV.U32 R32, RZ, RZ, RZ ;  /* 0x000000ffff207224 */ /* 0x000fe200078e00ff */
[----:B------:R-:W-:Y:S01]  /*1b300*/  UMOV UR16, 0x3b39803f ;  /* 0x3b39803f00107882 */ /* 0x000fe20000000000 */
[----:B------:R-:W-:-:S04]  /*1b310*/  UMOV UR17, 0x3c7abc9e ;  /* 0x3c7abc9e00117882 */ /* 0x000fc80000000000 */
[----:B------:R-:W-:-:S10]  /*1b320*/  @!P1 DMUL R28, R28, 1.80143985094819840000e+16 ;  /* 0x435000001c1c9828 */ /* 0x000fd40000000000 */
[----:B------:R-:W-:Y:S01]  /*1b330*/  @!P1 IMAD.MOV.U32 R31, RZ, RZ, R29 ;  /* 0x000000ffff1f9224 */ /* 0x000fe200078e001d */
[----:B------:R-:W-:Y:S02]  /*1b340*/  @!P1 MOV R30, R28 ;  /* 0x0000001c001e9202 */ /* 0x000fe40000000f00 */
[----:B------:R-:W-:Y:S02]  /*1b350*/  @!P1 LEA.HI R13, R29, 0xffffffca, RZ, 0xc ;  /* 0xffffffca1d0d9811 */ /* 0x000fe400078f60ff */
[----:B------:R-:W-:-:S04]  /*1b360*/  LOP3.LUT R31, R31, 0x800fffff, RZ, 0xc0, !PT ;  /* 0x800fffff1f1f7812 */ /* 0x000fc800078ec0ff */
[----:B------:R-:W-:-:S04]  /*1b370*/  LOP3.LUT R31, R31, 0x3ff00000, RZ, 0xfc, !PT ;  /* 0x3ff000001f1f7812 */ /* 0x000fc800078efcff */
[----:B------:R-:W-:-:S13]  /*1b380*/  ISETP.GE.U32.AND P2, PT, R31, 0x3ff6a09f, PT ;  /* 0x3ff6a09f1f00780c */ /* 0x000fda0003f46070 */
[----:B------:R-:W-:-:S04]  /*1b390*/  @P2 VIADD R28, R31, 0xfff00000 ;  /* 0xfff000001f1c2836 */ /* 0x000fc80000000000 */
[----:B------:R-:W-:-:S06]  /*1b3a0*/  @P2 IMAD.MOV.U32 R31, RZ, RZ, R28 ;  /* 0x000000ffff1f2224 */ /* 0x000fcc00078e001c */
[C---:B------:R-:W-:Y:S02]  /*1b3b0*/  DADD R34, R30.reuse, 1 ;  /* 0x3ff000001e227429 */ /* 0x040fe40000000000 */
[----:B------:R-:W-:-:S04]  /*1b3c0*/  DADD R30, R30, -1 ;  /* 0xbff000001e1e7429 */ /* 0x000fc80000000000 */
[----:B------:R-:W0:Y:S02]  /*1b3d0*/  MUFU.RCP64H R33, R35 ;  /* 0x0000002300217308 */ /* 0x000e240000001800 */
[----:B0-----:R-:W-:-:S08]  /*1b3e0*/  DFMA R34, -R34, R32, 1 ;  /* 0x3ff000002222742b */ /* 0x001fd00000000120 */
[----:B------:R-:W-:-:S08]  /*1b3f0*/  DFMA R34, R34, R34, R34 ;  /* 0x000000222222722b */ /* 0x000fd00000000022 */
[----:B------:R-:W-:Y:S01]  /*1b400*/  DFMA R34, R32, R34, R32 ;  /* 0x000000222022722b */ /* 0x000fe20000000020 */
[----:B------:R-:W-:Y:S02]  /*1b410*/  IMAD.MOV.U32 R32, RZ, RZ, 0x41ad3b5a ;  /* 0x41ad3b5aff207424 */ /* 0x000fe400078e00ff */
[----:B------:R-:W-:-:S05]  /*1b420*/  IMAD.MOV.U32 R33, RZ, RZ, 0x3ed0f5d2 ;  /* 0x3ed0f5d2ff217424 */ /* 0x000fca00078e00ff */
[----:B------:R-:W-:-:S08]  /*1b430*/  DMUL R40, R30, R34 ;  /* 0x000000221e287228 */ /* 0x000fd00000000000 */
[----:B------:R-:W-:-:S08]  /*1b440*/  DFMA R40, R30, R34, R40 ;  /* 0x000000221e28722b */ /* 0x000fd00000000028 */
[----:B------:R-:W-:-:S08]  /*1b450*/  DMUL R42, R40, R40 ;  /* 0x00000028282a7228 */ /* 0x000fd00000000000 */
[----:B------:R-:W-:Y:S01]  /*1b460*/  DFMA R32, R42, UR14, R32 ;  /* 0x0000000e2a207c2b */ /* 0x000fe20008000020 */
[----:B------:R-:W-:Y:S01]  /*1b470*/  UMOV UR14, 0x75488a3f ;  /* 0x75488a3f000e7882 */ /* 0x000fe20000000000 */
[----:B------:R-:W-:-:S06]  /*1b480*/  UMOV UR15, 0x3ef3b20a ;  /* 0x3ef3b20a000f7882 */ /* 0x000fcc0000000000 */
[----:B------:R-:W-:Y:S01]  /*1b490*/  DFMA R38, R42, R32, UR14 ;  /* 0x0000000e2a267e2b */ /* 0x000fe20008000020 */
[----:B------:R-:W-:Y:S01]  /*1b4a0*/  UMOV UR14, 0xe4faecd5 ;  /* 0xe4faecd5000e7882 */ /* 0x000fe20000000000 */
[----:B------:R-:W-:Y:S01]  /*1b4b0*/  UMOV UR15, 0x3f1745cd ;  /* 0x3f1745cd000f7882 */ /* 0x000fe20000000000 */
[----:B------:R-:W-:-:S05]  /*1b4c0*/  DADD R32, R30, -R40 ;  /* 0x000000001e207229 */ /* 0x000fca0000000828 */
[----:B------:R-:W-:Y:S01]  /*1b4d0*/  DFMA R38, R42, R38, UR14 ;  /* 0x0000000e2a267e2b */ /* 0x000fe20008000026 */
[----:B------:R-:W-:Y:S01]  /*1b4e0*/  UMOV UR14, 0x258a578b ;  /* 0x258a578b000e7882 */ /* 0x000fe20000000000 */
[----:B------:R-:W-:Y:S01]  /*1b4f0*/  UMOV UR15, 0x3f3c71c7 ;  /* 0x3f3c71c7000f7882 */ /* 0x000fe20000000000 */
[----:B------:R-:W-:-:S05]  /*1b500*/  DADD R32, R32, R32 ;  /* 0x0000000020207229 */ /* 0x000fca0000000020 */
[----:B------:R-:W-:Y:S01]  /*1b510*/  DFMA R38, R42, R38, UR14 ;  /* 0x0000000e2a267e2b */ /* 0x000fe20008000026 */
[----:B------:R-:W-:Y:S01]  /*1b520*/  UMOV UR14, 0x9242b910 ;  /* 0x9242b910000e7882 */ /* 0x000fe20000000000 */
[----:B------:R-:W-:Y:S01]  /*1b530*/  UMOV UR15, 0x3f624924 ;  /* 0x3f624924000f7882 */ /* 0x000fe20000000000 */
[----:B------:R-:W-:-:S05]  /*1b540*/  DFMA R32, R30, -R40, R32 ;  /* 0x800000281e20722b */ /* 0x000fca0000000020 */
[----:B------:R-:W-:Y:S01]  /*1b550*/  DFMA R38, R42, R38, UR14 ;  /* 0x0000000e2a267e2b */ /* 0x000fe20008000026 */
[----:B------:R-:W-:Y:S01]  /*1b560*/  UMOV UR14, 0x99999dfb ;  /* 0x99999dfb000e7882 */ /* 0x000fe20000000000 */
[----:B------:R-:W-:Y:S01]  /*1b570*/  UMOV UR15, 0x3f899999 ;  /* 0x3f899999000f7882 */ /* 0x000fe20000000000 */
[----:B------:R-:W-:Y:S02]  /*1b580*/  DMUL R32, R34, R32 ;  /* 0x0000002022207228 */ /* 0x000fe40000000000 */
[----:B------:R-:W-:-:S03]  /*1b590*/  DMUL R34, R40, R40 ;  /* 0x0000002828227228 */ /* 0x000fc60000000000 */
[----:B------:R-:W-:Y:S01]  /*1b5a0*/  DFMA R38, R42, R38, UR14 ;  /* 0x0000000e2a267e2b */ /* 0x000fe20008000026 */
[----:B------:R-:W-:Y:S01]  /*1b5b0*/  UMOV UR14, 0x55555555 ;  /* 0x55555555000e7882 */ /* 0x000fe20000000000 */
[----:B------:R-:W-:-:S03]  /*1b5c0*/  UMOV UR15, 0x3fb55555 ;  /* 0x3fb55555000f7882 */ /* 0x000fc60000000000 */
[----:B------:R-:W-:-:S03]  /*1b5d0*/  DMUL R28, R40, R34 ;  /* 0x00000022281c7228 */ /* 0x000fc60000000000 */
[----:B------:R-:W-:-:S08]  /*1b5e0*/  DFMA R30, R42, R38, UR14 ;  /* 0x0000000e2a1e7e2b */ /* 0x000fd00008000026 */
[----:B------:R-:W-:Y:S01]  /*1b5f0*/  DADD R36, -R30, UR14 ;  /* 0x0000000e1e247e29 */ /* 0x000fe20008000100 */
[----:B------:R-:W-:Y:S01]  /*1b600*/  UMOV UR14, 0xb9e7b0 ;  /* 0x00b9e7b0000e7882 */ /* 0x000fe20000000000 */
[----:B------:R-:W-:-:S06]  /*1b610*/  UMOV UR15, 0x3c46a4cb ;  /* 0x3c46a4cb000f7882 */ /* 0x000fcc0000000000 */
[----:B------:R-:W-:Y:S02]  /*1b620*/  DFMA R36, R42, R38, R36 ;  /* 0x000000262a24722b */ /* 0x000fe40000000024 */
[----:B------:R-:W-:Y:S01]  /*1b630*/  DFMA R42, R40, R40, -R34 ;  /* 0x00000028282a722b */ /* 0x000fe20000000822 */
[----:B------:R-:W-:Y:S01]  /*1b640*/  IADD3 R39, PT, PT, R33, 0x100000, RZ ;  /* 0x0010000021277810 */ /* 0x000fe20007ffe0ff */
[----:B------:R-:W-:-:S06]  /*1b650*/  IMAD.MOV.U32 R38, RZ, RZ, R32 ;  /* 0x000000ffff267224 */ /* 0x000fcc00078e0020 */
[----:B------:R-:W-:Y:S02]  /*1b660*/  DFMA R38, R40, R38, R42 ;  /* 0x000000262826722b */ /* 0x000fe4000000002a */
[----:B------:R-:W-:Y:S01]  /*1b670*/  DADD R42, R36, -UR14 ;  /* 0x8000000e242a7e29 */ /* 0x000fe20008000000 */
[----:B------:R-:W-:Y:S01]  /*1b680*/  UMOV UR14, 0x80000000 ;  /* 0x80000000000e7882 */ /* 0x000fe20000000000 */
[----:B------:R-:W-:Y:S01]  /*1b690*/  DFMA R36, R40, R34, -R28 ;  /* 0x000000222824722b */ /* 0x000fe2000000081c */
[----:B------:R-:W-:-:S07]  /*1b6a0*/  UMOV UR15, 0x43300000 ;  /* 0x43300000000f7882 */ /* 0x000fce0000000000 */
[----:B------:R-:W-:Y:S02]  /*1b6b0*/  DFMA R36, R32, R34, R36 ;  /* 0x000000222024722b */ /* 0x000fe40000000024 */
[----:B------:R-:W-:-:S06]  /*1b6c0*/  DADD R34, R30, R42 ;  /* 0x000000001e227229 */ /* 0x000fcc000000002a */
[----:B------:R-:W-:Y:S02]  /*1b6d0*/  DFMA R36, R40, R38, R36 ;  /* 0x000000262824722b */ /* 0x000fe40000000024 */
[----:B------:R-:W-:Y:S02]  /*1b6e0*/  DADD R38, R30, -R34 ;  /* 0x000000001e267229 */ /* 0x000fe40000000822 */
[----:B------:R-:W-:-:S06]  /*1b6f0*/  DMUL R30, R34, R28 ;  /* 0x0000001c221e7228 */ /* 0x000fcc0000000000 */
[----:B------:R-:W-:Y:S02]  /*1b700*/  DADD R42, R42, R38 ;  /* 0x000000002a2a7229 */ /* 0x000fe40000000026 */
[----:B------:R-:W-:-:S08]  /*1b710*/  DFMA R38, R34, R28, -R30 ;  /* 0x0000001c2226722b */ /* 0x000fd0000000081e */
[----:B------:R-:W-:-:S08]  /*1b720*/  DFMA R36, R34, R36, R38 ;  /* 0x000000242224722b */ /* 0x000fd00000000026 */
[----:B------:R-:W-:-:S08]  /*1b730*/  DFMA R42, R42, R28, R36 ;  /* 0x0000001c2a2a722b */ /* 0x000fd00000000024 */
[----:B------:R-:W-:-:S08]  /*1b740*/  DADD R28, R30, R42 ;  /* 0x000000001e1c7229 */ /* 0x000fd0000000002a */
[--C-:B------:R-:W-:Y:S02]  /*1b750*/  DADD R34, R40, R28.reuse ;  /* 0x0000000028227229 */ /* 0x100fe4000000001c */
[----:B------:R-:W-:-:S06]  /*1b760*/  DADD R30, R30, -R28 ;  /* 0x000000001e1e7229 */ /* 0x000fcc000000081c */
[----:B------:R-:W-:Y:S02]  /*1b770*/  DADD R40, R40, -R34 ;  /* 0x0000000028287229 */ /* 0x000fe40000000822 */
[----:B------:R-:W-:-:S06]  /*1b780*/  DADD R30, R42, R30 ;  /* 0x000000002a1e7229 */ /* 0x000fcc000000001e */
[----:B------:R-:W-:Y:S01]  /*1b790*/  DADD R40, R28, R40 ;  /* 0x000000001c287229 */ /* 0x000fe20000000028 */
[C---:B------:R-:W-:Y:S02]  /*1b7a0*/  VIADD R28, R13.reuse, 0xfffffc01 ;  /* 0xfffffc010d1c7836 */ /* 0x040fe40000000000 */
[----:B------:R-:W-:Y:S02]  /*1b7b0*/  @P2 VIADD R28, R13, 0xfffffc02 ;  /* 0xfffffc020d1c2836 */ /* 0x000fe40000000000 */
[----:B------:R-:W-:-:S03]  /*1b7c0*/  IMAD.MOV.U32 R29, RZ, RZ, 0x43300000 ;  /* 0x43300000ff1d7424 */ /* 0x000fc600078e00ff */
[----:B------:R-:W-:Y:S01]  /*1b7d0*/  DADD R30, R30, R40 ;  /* 0x000000001e1e7229 */ /* 0x000fe20000000028 */
[----:B------:R-:W-:-:S07]  /*1b7e0*/  LOP3.LUT R28, R28, 0x80000000, RZ, 0x3c, !PT ;  /* 0x800000001c1c7812 */ /* 0x000fce00078e3cff */
[----:B------:R-:W-:Y:S02]  /*1b7f0*/  DADD R32, R32, R30 ;  /* 0x0000000020207229 */ /* 0x000fe4000000001e */
[----:B------:R-:W-:Y:S01]  /*1b800*/  DADD R30, R28, -UR14 ;  /* 0x8000000e1c1e7e29 */ /* 0x000fe20008000000 */
[----:B------:R-:W-:Y:S01]  /*1b810*/  UMOV UR14, 0xfefa39ef ;  /* 0xfefa39ef000e7882 */ /* 0x000fe20000000000 */
[----:B------:R-:W-:-:S04]  /*1b820*/  UMOV UR15, 0x3fe62e42 ;  /* 0x3fe62e42000f7882 */ /* 0x000fc80000000000 */
[----:B------:R-:W-:-:S08]  /*1b830*/  DADD R36, R34, R32 ;  /* 0x0000000022247229 */ /* 0x000fd00000000020 */
[--C-:B------:R-:W-:Y:S02]  /*1b840*/  DFMA R28, R30, UR14, R36.reuse ;  /* 0x0000000e1e1c7c2b */ /* 0x100fe40008000024 */
[----:B------:R-:W-:-:S06]  /*1b850*/  DADD R38, R34, -R36 ;  /* 0x0000000022267229 */ /* 0x000fcc0000000824 */
[----:B------:R-:W-:Y:S02]  /*1b860*/  DFMA R34, R30, -UR14, R28 ;  /* 0x8000000e1e227c2b */ /* 0x000fe4000800001c */
[----:B------:R-:W-:-:S06]  /*1b870*/  DADD R38, R32, R38 ;  /* 0x0000000020267229 */ /* 0x000fcc0000000026 */
[----:B------:R-:W-:Y:S01]  /*1b880*/  DADD R34, -R36, R34 ;  /* 0x0000000024227229 */ /* 0x000fe20000000122 */
[----:B------:R-:W-:Y:S01]  /*1b890*/  IMAD.MOV.U32 R36, RZ, RZ, 0x652b82fe ;  /* 0x652b82feff247424 */ /* 0x000fe200078e00ff */
[----:B------:R-:W-:-:S06]  /*1b8a0*/  MOV R37, 0x3ff71547 ;  /* 0x3ff7154700257802 */ /* 0x000fcc0000000f00 */
[----:B------:R-:W-:-:S08]  /*1b8b0*/  DADD R32, R38, -R34 ;  /* 0x0000000026207229 */ /* 0x000fd00000000822 */
[----:B------:R-:W-:-:S08]  /*1b8c0*/  DFMA R32, R30, UR16, R32 ;  /* 0x000000101e207c2b */ /* 0x000fd00008000020 */
[----:B------:R-:W-:-:S08]  /*1b8d0*/  DADD R30, R28, R32 ;  /* 0x000000001c1e7229 */ /* 0x000fd00000000020 */
[----:B------:R-:W-:Y:S02]  /*1b8e0*/  DADD R34, R28, -R30 ;  /* 0x000000001c227229 */ /* 0x000fe4000000081e */
[----:B------:R-:W-:-:S06]  /*1b8f0*/  DMUL R28, R30, 3 ;  /* 0x400800001e1c7828 */ /* 0x000fcc0000000000 */
[----:B------:R-:W-:Y:S02]  /*1b900*/  DADD R32, R32, R34 ;  /* 0x0000000020207229 */ /* 0x000fe40000000022 */
[----:B------:R-:W-:-:S08]  /*1b910*/  DFMA R30, R30, 3, -R28 ;  /* 0x400800001e1e782b */ /* 0x000fd0000000081c */
[----:B------:R-:W-:-:S08]  /*1b920*/  DFMA R32, R32, 3, R30 ;  /* 0x400800002020782b */ /* 0x000fd0000000001e */
[----:B------:R-:W-:-:S08]  /*1b930*/  DADD R38, R28, R32 ;  /* 0x000000001c267229 */ /* 0x000fd00000000020 */
[----:B------:R-:W-:Y:S02]  /*1b940*/  DFMA R36, R38, R36, 6.75539944105574400000e+15 ;  /* 0x433800002624742b */ /* 0x000fe40000000024 */
[----:B------:R-:W-:Y:S01]  /*1b950*/  FSETP.GEU.AND P1, PT, |R39|, 4.1917929649353027344, PT ;  /* 0x4086232b2700780b */ /* 0x000fe20003f2e200 */
[----:B------:R-:W-:-:S05]  /*1b960*/  DADD R28, R28, -R38 ;  /* 0x000000001c1c7229 */ /* 0x000fca0000000826 */
[----:B------:R-:W-:-:S03]  /*1b970*/  DADD R30, R36, -6.75539944105574400000e+15 ;  /* 0xc3380000241e7429 */ /* 0x000fc60000000000 */
[----:B------:R-:W-:-:S05]  /*1b980*/  DADD R32, R32, R28 ;  /* 0x0000000020207229 */ /* 0x000fca000000001c */
[----:B------:R-:W-:Y:S01]  /*1b990*/  DFMA R34, R30, -UR14, R38 ;  /* 0x8000000e1e227c2b */ /* 0x000fe20008000026 */
[----:B------:R-:W-:Y:S01]  /*1b9a0*/  UMOV UR14, 0x3b39803f ;  /* 0x3b39803f000e7882 */ /* 0x000fe20000000000 */
[----:B------:R-:W-:-:S06]  /*1b9b0*/  UMOV UR15, 0x3c7abc9e ;  /* 0x3c7abc9e000f7882 */ /* 0x000fcc0000000000 */
[----:B------:R-:W-:Y:S01]  /*1b9c0*/  DFMA R34, R30, -UR14, R34 ;  /* 0x8000000e1e227c2b */ /* 0x000fe20008000022 */
[----:B------:R-:W-:Y:S01]  /*1b9d0*/  UMOV UR14, 0x69ce2bdf ;  /* 0x69ce2bdf000e7882 */ /* 0x000fe20000000000 */
[----:B------:R-:W-:Y:S01]  /*1b9e0*/  IMAD.MOV.U32 R30, RZ, RZ, -0x35dec16 ;  /* 0xfca213eaff1e7424 */ /* 0x000fe200078e00ff */
[----:B------:R-:W-:Y:S01]  /*1b9f0*/  UMOV UR15, 0x3e5ade15 ;  /* 0x3e5ade15000f7882 */ /* 0x000fe20000000000 */
[----:B------:R-:W-:-:S06]  /*1ba00*/  IMAD.MOV.U32 R31, RZ, RZ, 0x3e928af3 ;  /* 0x3e928af3ff1f7424 */ /* 0x000fcc00078e00ff */
[----:B------:R-:W-:Y:S01]  /*1ba10*/  DFMA R30, R34, UR14, R30 ;  /* 0x0000000e221e7c2b */ /* 0x000fe2000800001e */
[----:B------:R-:W-:Y:S01]  /*1ba20*/  UMOV UR14, 0x62401315 ;  /* 0x62401315000e7882 */ /* 0x000fe20000000000 */
[----:B------:R-:W-:-:S06]  /*1ba30*/  UMOV UR15, 0x3ec71dee ;  /* 0x3ec71dee000f7882 */ /* 0x000fcc0000000000 */
[----:B------:R-:W-:Y:S01]  /*1ba40*/  DFMA R30, R34, R30, UR14 ;  /* 0x0000000e221e7e2b */ /* 0x000fe2000800001e */
        /* <DEDUP_REMOVED lines=20> */
[----:B------:R-:W-:-:S08]  /*1bb90*/  DFMA R30, R34, R30, UR14 ;  /* 0x0000000e221e7e2b */ /* 0x000fd0000800001e */
[----:B------:R-:W-:-:S08]  /*1bba0*/  DFMA R30, R34, R30, 1 ;  /* 0x3ff00000221e742b */ /* 0x000fd0000000001e */
[----:B------:R-:W-:-:S10]  /*1bbb0*/  DFMA R30, R34, R30, 1 ;  /* 0x3ff00000221e742b */ /* 0x000fd4000000001e */
[----:B------:R-:W-:Y:S02]  /*1bbc0*/  IMAD R35, R36, 0x100000, R31 ;  /* 0x0010000024237824 */ /* 0x000fe400078e021f */
[----:B------:R-:W-:Y:S01]  /*1bbd0*/  IMAD.MOV.U32 R34, RZ, RZ, R30 ;  /* 0x000000ffff227224 */ /* 0x000fe200078e001e */
[----:B------:R-:W-:Y:S06]  /*1bbe0*/  @!P1 BRA `(.L_x_534) ;  /* 0x0000000000349947 */ /* 0x000fec0003800000 */
[----:B------:R-:W-:Y:S01]  /*1bbf0*/  FSETP.GEU.AND P2, PT, |R39|, 4.2275390625, PT ;  /* 0x408748002700780b */ /* 0x000fe20003f4e200 */
[C---:B------:R-:W-:Y:S02]  /*1bc00*/  DADD R34, R38.reuse, +INF ;  /* 0x7ff0000026227429 */ /* 0x040fe40000000000 */
[----:B------:R-:W-:-:S08]  /*1bc10*/  DSETP.GEU.AND P1, PT, R38, RZ, PT ;  /* 0x000000ff2600722a */ /* 0x000fd00003f2e000 */
[----:B------:R-:W-:Y:S02]  /*1bc20*/  FSEL R34, R34, RZ, P1 ;  /* 0x000000ff22227208 */ /* 0x000fe40000800000 */
[----:B------:R-:W-:Y:S02]  /*1bc30*/  @!P2 LEA.HI R28, R36, R36, RZ, 0x1 ;  /* 0x00000024241ca211 */ /* 0x000fe400078f08ff */
[----:B------:R-:W-:Y:S02]  /*1bc40*/  FSEL R35, R35, RZ, P1 ;  /* 0x000000ff23237208 */ /* 0x000fe40000800000 */
[----:B------:R-:W-:-:S04]  /*1bc50*/  @!P2 SHF.R.S32.HI R28, RZ, 0x1, R28 ;  /* 0x00000001ff1ca819 */ /* 0x000fc8000001141c */
[----:B------:R-:W-:Y:S01]  /*1bc60*/  @!P2 LEA R29, R28, R31, 0x14 ;  /* 0x0000001f1c1da211 */ /* 0x000fe200078ea0ff */
[----:B------:R-:W-:Y:S02]  /*1bc70*/  @!P2 IMAD.IADD R13, R36, 0x1, -R28 ;  /* 0x00000001240da824 */ /* 0x000fe400078e0a1c */
[----:B------:R-:W-:Y:S02]  /*1bc80*/  @!P2 IMAD.MOV.U32 R28, RZ, RZ, R30 ;  /* 0x000000ffff1ca224 */ /* 0x000fe400078e001e */
[----:B------:R-:W-:Y:S01]  /*1bc90*/  @!P2 IMAD.MOV.U32 R30, RZ, RZ, RZ ;  /* 0x000000ffff1ea224 */ /* 0x000fe200078e00ff */
[----:B------:R-:W-:-:S06]  /*1bca0*/  @!P2 LEA R31, R13, 0x3ff00000, 0x14 ;  /* 0x3ff000000d1fa811 */ /* 0x000fcc00078ea0ff */
[----:B------:R-:W-:-:S11]  /*1bcb0*/  @!P2 DMUL R34, R28, R30 ;  /* 0x0000001e1c22a228 */ /* 0x000fd60000000000 */
.L_x_534:
[----:B------:R-:W-:Y:S01]  /*1bcc0*/  DFMA R32, R32, R34, R34 ;  /* 0x000000222020722b */ /* 0x000fe20000000022 */
[----:B------:R-:W-:Y:S01]  /*1bcd0*/  IMAD.MOV.U32 R30, RZ, RZ, R12 ;  /* 0x000000ffff1e7224 */ /* 0x000fe200078e000c */
[----:B------:R-:W-:Y:S01]  /*1bce0*/  DSETP.NEU.AND P1, PT, |R34|, +INF , PT ;  /* 0x7ff000002200742a */ /* 0x000fe20003f2d200 */
[----:B------:R-:W-:-:S07]  /*1bcf0*/  IMAD.MOV.U32 R31, RZ, RZ, 0x0 ;  /* 0x00000000ff1f7424 */ /* 0x000fce00078e00ff */
[----:B------:R-:W-:Y:S02]  /*1bd00*/  FSEL R28, R34, R32, !P1 ;  /* 0x00000020221c7208 */ /* 0x000fe40004800000 */
[----:B------:R-:W-:Y:S01]  /*1bd10*/  FSEL R13, R35, R33, !P1 ;  /* 0x00000021230d7208 */ /* 0x000fe20004800000 */
[----:B------:R-:W-:Y:S06]  /*1bd20*/  RET.REL.NODEC R30 `(_Z21N_Body_Simulation_GPUPKdS0_S0_S0_S0_S0_PdS1_S1_S1_S1_S1_S0_idd) ;  /* 0xfffffe401eb47950 */ /* 0x000fec0003c3ffff */
.L_x_535:
[----:B------:R-:W-:-:S00]  /*1bd30*/  BRA `(.L_x_535) ;  /* 0xfffffffc00fc7947 */ /* 0x000fc0000383ffff */
[----:B------:R-:W-:-:S00]  /*1bd40*/  NOP ;  /* 0x0000000000007918 */ /* 0x000fc00000000000 */
        /* <DEDUP_REMOVED lines=11> */
.L_x_538:


//--------------------- .nv.shared._Z21N_Body_Simulation_GPUPKdS0_S0_S0_S0_S0_PdS1_S1_S1_S1_S1_S0_idd --------------------------
	.section	.nv.shared._Z21N_Body_Simulation_GPUPKdS0_S0_S0_S0_S0_PdS1_S1_S1_S1_S1_S0_idd,"aw",@nobits
	.sectionflags	@""
	.align	16
	.zero		1024


//--------------------- .nv.shared.reserved.0     --------------------------
	.section	.nv.shared.reserved.0,"aw",@nobits
	.weak		__nv_reservedSMEM_offset_0_alias
	.size		__nv_reservedSMEM_offset_0_alias, 0, 64
	.other		__nv_reservedSMEM_offset_0_alias,@"STO_CUDA_RESERVED_SHARED STV_DEFAULT"
__nv_reservedSMEM_offset_0_alias:
	.zero		0
	.zero		64


//--------------------- .nv.constant0._Z21N_Body_Simulation_GPUPKdS0_S0_S0_S0_S0_PdS1_S1_S1_S1_S1_S0_idd --------------------------
	.section	.nv.constant0._Z21N_Body_Simulation_GPUPKdS0_S0_S0_S0_S0_PdS1_S1_S1_S1_S1_S0_idd,"a",@progbits
	.sectionflags	@""
	.align	4
.nv.constant0._Z21N_Body_Simulation_GPUPKdS0_S0_S0_S0_S0_PdS1_S1_S1_S1_S1_S0_idd:
	.zero		1024


//--------------------- SYMBOLS --------------------------

	.type		.nv.reservedSmem.offset0,@object
	.size		.nv.reservedSmem.offset0,0x4
	.type		.nv.reservedSmem.cap,@object
	.size		.nv.reservedSmem.cap,0x4
